	.target	sm_100a

	.elftype	@"ET_EXEC"


//--------------------- .note.nv.tkinfo           --------------------------
	.section	.note.nv.tkinfo,"",@"SHT_NOTE"
	.sectionflags	@"SHF_NOTE_NV_TKINFO"
	.tkinfo
        /*0018*/ 	.word	0x00000002
        /*0030*/ 	.string	""
        /*0030*/ 	.string	"ptxas"
        /*0030*/ 	.string	"Cuda compilation tools, release 13.0, V13.0.88"
        /*0030*/ 	.string	"Build cuda_13.0.r13.0/compiler.36424714_0"
        /*0030*/ 	.string	"-arch sm_100a -m 64 "



//--------------------- .note.nv.cuinfo           --------------------------
	.section	.note.nv.cuinfo,"",@"SHT_NOTE"
	.sectionflags	@"SHF_NOTE_NV_CUINFO"
        /*0018*/ 	.short	0x0002
        /*001a*/ 	.short	0x0064
        /*001c*/ 	.short	0x0082
	.zero		2


//--------------------- .nv.info                  --------------------------
	.section	.nv.info,"",@"SHT_CUDA_INFO"
	.align	4


	//----- nvinfo : EIATTR_REGCOUNT
	.align		4
        /*0000*/ 	.byte	0x04, 0x2f
        /*0002*/ 	.short	(.L_1 - .L_0)
	.align		4
.L_0:
        /*0004*/ 	.word	index@(_ZN17fastertransformer32add_bias_gelu_COL32_int32I_int8OEPaPKiPKfiiS4_S4_S4_)
        /*0008*/ 	.word	0x00000016


	//----- nvinfo : EIATTR_FRAME_SIZE
	.align		4
.L_1:
        /*000c*/ 	.byte	0x04, 0x11
        /*000e*/ 	.short	(.L_3 - .L_2)
	.align		4
.L_2:
        /*0010*/ 	.word	index@(_ZN17fastertransformer32add_bias_gelu_COL32_int32I_int8OEPaPKiPKfiiS4_S4_S4_)
        /*0014*/ 	.word	0x00000000


	//----- nvinfo : EIATTR_REGCOUNT
	.align		4
.L_3:
        /*0018*/ 	.byte	0x04, 0x2f
        /*001a*/ 	.short	(.L_5 - .L_4)
	.align		4
.L_4:
        /*001c*/ 	.word	index@(_ZN17fastertransformer32add_bias_gelu_COL32_int32I_int8OEP5char4PK4int4PK7__half2iiPK6float4PKfSC_)
        /*0020*/ 	.word	0x0000001a


	//----- nvinfo : EIATTR_FRAME_SIZE
	.align		4
.L_5:
        /*0024*/ 	.byte	0x04, 0x11
        /*0026*/ 	.short	(.L_7 - .L_6)
	.align		4
.L_6:
        /*0028*/ 	.word	index@(_ZN17fastertransformer32add_bias_gelu_COL32_int32I_int8OEP5char4PK4int4PK7__half2iiPK6float4PKfSC_)
        /*002c*/ 	.word	0x00000000


	//----- nvinfo : EIATTR_REGCOUNT
	.align		4
.L_7:
        /*0030*/ 	.byte	0x04, 0x2f
        /*0032*/ 	.short	(.L_9 - .L_8)
	.align		4
.L_8:
        /*0034*/ 	.word	index@(_ZN17fastertransformer26add_bias_gelu_COL32_int8IOI6__halfEEvPaPKT_iiPKfS7_)
        /*0038*/ 	.word	0x00000017


	//----- nvinfo : EIATTR_FRAME_SIZE
	.align		4
.L_9:
        /*003c*/ 	.byte	0x04, 0x11
        /*003e*/ 	.short	(.L_11 - .L_10)
	.align		4
.L_10:
        /*0040*/ 	.word	index@(_ZN17fastertransformer26add_bias_gelu_COL32_int8IOI6__halfEEvPaPKT_iiPKfS7_)
        /*0044*/ 	.word	0x00000000


	//----- nvinfo : EIATTR_REGCOUNT
	.align		4
.L_11:
        /*0048*/ 	.byte	0x04, 0x2f
        /*004a*/ 	.short	(.L_13 - .L_12)
	.align		4
.L_12:
        /*004c*/ 	.word	index@(_ZN17fastertransformer26add_bias_gelu_COL32_int8IOIfEEvPaPKaPKT_iiPKfS8_)
        /*0050*/ 	.word	0x0000001a


	//----- nvinfo : EIATTR_FRAME_SIZE
	.align		4
.L_13:
        /*0054*/ 	.byte	0x04, 0x11
        /*0056*/ 	.short	(.L_15 - .L_14)
	.align		4
.L_14:
        /*0058*/ 	.word	index@(_ZN17fastertransformer26add_bias_gelu_COL32_int8IOIfEEvPaPKaPKT_iiPKfS8_)
        /*005c*/ 	.word	0x00000000


	//----- nvinfo : EIATTR_REGCOUNT
	.align		4
.L_15:
        /*0060*/ 	.byte	0x04, 0x2f
        /*0062*/ 	.short	(.L_17 - .L_16)
	.align		4
.L_16:
        /*0064*/ 	.word	index@(_ZN17fastertransformer26add_bias_gelu_COL32_int8IOI6__halfEEvPaPKaPKT_iiPKfS9_)
        /*0068*/ 	.word	0x00000018


	//----- nvinfo : EIATTR_FRAME_SIZE
	.align		4
.L_17:
        /*006c*/ 	.byte	0x04, 0x11
        /*006e*/ 	.short	(.L_19 - .L_18)
	.align		4
.L_18:
        /*0070*/ 	.word	index@(_ZN17fastertransformer26add_bias_gelu_COL32_int8IOI6__halfEEvPaPKaPKT_iiPKfS9_)
        /*0074*/ 	.word	0x00000000


	//----- nvinfo : EIATTR_REGCOUNT
	.align		4
.L_19:
        /*0078*/ 	.byte	0x04, 0x2f
        /*007a*/ 	.short	(.L_21 - .L_20)
	.align		4
.L_20:
        /*007c*/ 	.word	index@(_ZN17fastertransformer26add_bias_gelu_COL32_int8IOIfEEvPaPKT_iiPKfS6_)
        /*0080*/ 	.word	0x0000001a


	//----- nvinfo : EIATTR_FRAME_SIZE
	.align		4
.L_21:
        /*0084*/ 	.byte	0x04, 0x11
        /*0086*/ 	.short	(.L_23 - .L_22)
	.align		4
.L_22:
        /*0088*/ 	.word	index@(_ZN17fastertransformer26add_bias_gelu_COL32_int8IOIfEEvPaPKT_iiPKfS6_)
        /*008c*/ 	.word	0x00000000


	//----- nvinfo : EIATTR_REGCOUNT
	.align		4
.L_23:
        /*0090*/ 	.byte	0x04, 0x2f
        /*0092*/ 	.short	(.L_25 - .L_24)
	.align		4
.L_24:
        /*0094*/ 	.word	index@(_ZN17fastertransformer24add_bias_gelu_ROW_int8IOIfEEvPaPKaPKT_iiPKfS8_)
        /*0098*/ 	.word	0x00000018


	//----- nvinfo : EIATTR_FRAME_SIZE
	.align		4
.L_25:
        /*009c*/ 	.byte	0x04, 0x11
        /*009e*/ 	.short	(.L_27 - .L_26)
	.align		4
.L_26:
        /*00a0*/ 	.word	index@(_ZN17fastertransformer24add_bias_gelu_ROW_int8IOIfEEvPaPKaPKT_iiPKfS8_)
        /*00a4*/ 	.word	0x00000000


	//----- nvinfo : EIATTR_REGCOUNT
	.align		4
.L_27:
        /*00a8*/ 	.byte	0x04, 0x2f
        /*00aa*/ 	.short	(.L_29 - .L_28)
	.align		4
.L_28:
        /*00ac*/ 	.word	index@(_ZN17fastertransformer24add_bias_gelu_ROW_int8IOI6__halfEEvPaPKaPKT_iiPKfS9_)
        /*00b0*/ 	.word	0x00000015


	//----- nvinfo : EIATTR_FRAME_SIZE
	.align		4
.L_29:
        /*00b4*/ 	.byte	0x04, 0x11
        /*00b6*/ 	.short	(.L_31 - .L_30)
	.align		4
.L_30:
        /*00b8*/ 	.word	index@(_ZN17fastertransformer24add_bias_gelu_ROW_int8IOI6__halfEEvPaPKaPKT_iiPKfS9_)
        /*00bc*/ 	.word	0x00000000


	//----- nvinfo : EIATTR_MIN_STACK_SIZE
	.align		4
.L_31:
        /*00c0*/ 	.byte	0x04, 0x12
        /*00c2*/ 	.short	(.L_33 - .L_32)
	.align		4
.L_32:
        /*00c4*/ 	.word	index@(_ZN17fastertransformer24add_bias_gelu_ROW_int8IOI6__halfEEvPaPKaPKT_iiPKfS9_)
        /*00c8*/ 	.word	0x00000000


	//----- nvinfo : EIATTR_MIN_STACK_SIZE
	.align		4
.L_33:
        /*00cc*/ 	.byte	0x04, 0x12
        /*00ce*/ 	.short	(.L_35 - .L_34)
	.align		4
.L_34:
        /*00d0*/ 	.word	index@(_ZN17fastertransformer24add_bias_gelu_ROW_int8IOIfEEvPaPKaPKT_iiPKfS8_)
        /*00d4*/ 	.word	0x00000000


	//----- nvinfo : EIATTR_MIN_STACK_SIZE
	.align		4
.L_35:
        /*00d8*/ 	.byte	0x04, 0x12
        /*00da*/ 	.short	(.L_37 - .L_36)
	.align		4
.L_36:
        /*00dc*/ 	.word	index@(_ZN17fastertransformer26add_bias_gelu_COL32_int8IOIfEEvPaPKT_iiPKfS6_)
        /*00e0*/ 	.word	0x00000000


	//----- nvinfo : EIATTR_MIN_STACK_SIZE
	.align		4
.L_37:
        /*00e4*/ 	.byte	0x04, 0x12
        /*00e6*/ 	.short	(.L_39 - .L_38)
	.align		4
.L_38:
        /*00e8*/ 	.word	index@(_ZN17fastertransformer26add_bias_gelu_COL32_int8IOI6__halfEEvPaPKaPKT_iiPKfS9_)
        /*00ec*/ 	.word	0x00000000


	//----- nvinfo : EIATTR_MIN_STACK_SIZE
	.align		4
.L_39:
        /*00f0*/ 	.byte	0x04, 0x12
        /*00f2*/ 	.short	(.L_41 - .L_40)
	.align		4
.L_40:
        /*00f4*/ 	.word	index@(_ZN17fastertransformer26add_bias_gelu_COL32_int8IOIfEEvPaPKaPKT_iiPKfS8_)
        /*00f8*/ 	.word	0x00000000


	//----- nvinfo : EIATTR_MIN_STACK_SIZE
	.align		4
.L_41:
        /*00fc*/ 	.byte	0x04, 0x12
        /*00fe*/ 	.short	(.L_43 - .L_42)
	.align		4
.L_42:
        /*0100*/ 	.word	index@(_ZN17fastertransformer26add_bias_gelu_COL32_int8IOI6__halfEEvPaPKT_iiPKfS7_)
        /*0104*/ 	.word	0x00000000


	//----- nvinfo : EIATTR_MIN_STACK_SIZE
	.align		4
.L_43:
        /*0108*/ 	.byte	0x04, 0x12
        /*010a*/ 	.short	(.L_45 - .L_44)
	.align		4
.L_44:
        /*010c*/ 	.word	index@(_ZN17fastertransformer32add_bias_gelu_COL32_int32I_int8OEP5char4PK4int4PK7__half2iiPK6float4PKfSC_)
        /*0110*/ 	.word	0x00000000


	//----- nvinfo : EIATTR_MIN_STACK_SIZE
	.align		4
.L_45:
        /*0114*/ 	.byte	0x04, 0x12
        /*0116*/ 	.short	(.L_47 - .L_46)
	.align		4
.L_46:
        /*0118*/ 	.word	index@(_ZN17fastertransformer32add_bias_gelu_COL32_int32I_int8OEPaPKiPKfiiS4_S4_S4_)
        /*011c*/ 	.word	0x00000000
.L_47:


//--------------------- .nv.compat                --------------------------
	.section	.nv.compat,"",@"SHT_CUDA_COMPAT_INFO"
	.align	4
        /*0000*/ 	.byte	0x02, 0x09, 0x01, 0x00, 0x02, 0x02, 0x01, 0x00, 0x02, 0x05, 0x05, 0x00, 0x03, 0x07, 0x01, 0x01
        /*0010*/ 	.byte	0x02, 0x03, 0x00, 0x00, 0x02, 0x06, 0x01, 0x00, 0x04, 0x0b, 0x08, 0x00, 0x09, 0x00, 0x00, 0x00
        /*0020*/ 	.byte	0x00, 0x00, 0x00, 0x00


//--------------------- .nv.info._ZN17fastertransformer24add_bias_gelu_ROW_int8IOI6__halfEEvPaPKaPKT_iiPKfS9_ --------------------------
	.section	.nv.info._ZN17fastertransformer24add_bias_gelu_ROW_int8IOI6__halfEEvPaPKaPKT_iiPKfS9_,"",@"SHT_CUDA_INFO"
	.sectionflags	@""
	.align	4


	//----- nvinfo : EIATTR_CUDA_API_VERSION
	.align		4
        /*0000*/ 	.byte	0x04, 0x37
        /*0002*/ 	.short	(.L_49 - .L_48)
.L_48:
        /*0004*/ 	.word	0x00000082


	//----- nvinfo : EIATTR_KPARAM_INFO
	.align		4
.L_49:
        /*0008*/ 	.byte	0x04, 0x17
        /*000a*/ 	.short	(.L_51 - .L_50)
.L_50:
        /*000c*/ 	.word	0x00000000
        /*0010*/ 	.short	0x0006
        /*0012*/ 	.short	0x0028
        /*0014*/ 	.byte	0x00, 0xf5, 0x21, 0x00


	//----- nvinfo : EIATTR_KPARAM_INFO
	.align		4
.L_51:
        /*0018*/ 	.byte	0x04, 0x17
        /*001a*/ 	.short	(.L_53 - .L_52)
.L_52:
        /*001c*/ 	.word	0x00000000
        /*0020*/ 	.short	0x0005
        /*0022*/ 	.short	0x0020
        /*0024*/ 	.byte	0x00, 0xf5, 0x21, 0x00


	//----- nvinfo : EIATTR_KPARAM_INFO
	.align		4
.L_53:
        /*0028*/ 	.byte	0x04, 0x17
        /*002a*/ 	.short	(.L_55 - .L_54)
.L_54:
        /*002c*/ 	.word	0x00000000
        /*0030*/ 	.short	0x0004
        /*0032*/ 	.short	0x001c
        /*0034*/ 	.byte	0x00, 0xf0, 0x11, 0x00


	//----- nvinfo : EIATTR_KPARAM_INFO
	.align		4
.L_55:
        /*0038*/ 	.byte	0x04, 0x17
        /*003a*/ 	.short	(.L_57 - .L_56)
.L_56:
        /*003c*/ 	.word	0x00000000
        /*0040*/ 	.short	0x0003
        /*0042*/ 	.short	0x0018
        /*0044*/ 	.byte	0x00, 0xf0, 0x11, 0x00


	//----- nvinfo : EIATTR_KPARAM_INFO
	.align		4
.L_57:
        /*0048*/ 	.byte	0x04, 0x17
        /*004a*/ 	.short	(.L_59 - .L_58)
.L_58:
        /*004c*/ 	.word	0x00000000
        /*0050*/ 	.short	0x0002
        /*0052*/ 	.short	0x0010
        /*0054*/ 	.byte	0x00, 0xf5, 0x21, 0x00


	//----- nvinfo : EIATTR_KPARAM_INFO
	.align		4
.L_59:
        /*0058*/ 	.byte	0x04, 0x17
        /*005a*/ 	.short	(.L_61 - .L_60)
.L_60:
        /*005c*/ 	.word	0x00000000
        /*0060*/ 	.short	0x0001
        /*0062*/ 	.short	0x0008
        /*0064*/ 	.byte	0x00, 0xf5, 0x21, 0x00


	//----- nvinfo : EIATTR_KPARAM_INFO
	.align		4
.L_61:
        /*0068*/ 	.byte	0x04, 0x17
        /*006a*/ 	.short	(.L_63 - .L_62)
.L_62:
        /*006c*/ 	.word	0x00000000
        /*0070*/ 	.short	0x0000
        /*0072*/ 	.short	0x0000
        /*0074*/ 	.byte	0x00, 0xf5, 0x21, 0x00


	//----- nvinfo : EIATTR_SPARSE_MMA_MASK
	.align		4
.L_63:
        /*0078*/ 	.byte	0x03, 0x50
        /*007a*/ 	.short	0x0000


	//----- nvinfo : EIATTR_MAXREG_COUNT
	.align		4
        /*007c*/ 	.byte	0x03, 0x1b
        /*007e*/ 	.short	0x00ff


	//----- nvinfo : EIATTR_MERCURY_ISA_VERSION
	.align		4
        /*0080*/ 	.byte	0x03, 0x5f
        /*0082*/ 	.short	0x0101


	//----- nvinfo : EIATTR_VRC_CTA_INIT_COUNT
	.align		4
        /*0084*/ 	.byte	0x02, 0x4a
	.zero		1
	.zero		1


	//----- nvinfo : EIATTR_EXIT_INSTR_OFFSETS
	.align		4
        /*0088*/ 	.byte	0x04, 0x1c
        /*008a*/ 	.short	(.L_65 - .L_64)


	//   ....[0]....
.L_64:
        /*008c*/ 	.word	0x00000500


	//----- nvinfo : EIATTR_CBANK_PARAM_SIZE
	.align		4
.L_65:
        /*0090*/ 	.byte	0x03, 0x19
        /*0092*/ 	.short	0x0030


	//----- nvinfo : EIATTR_PARAM_CBANK
	.align		4
        /*0094*/ 	.byte	0x04, 0x0a
        /*0096*/ 	.short	(.L_67 - .L_66)
	.align		4
.L_66:
        /*0098*/ 	.word	index@(.nv.constant0._ZN17fastertransformer24add_bias_gelu_ROW_int8IOI6__halfEEvPaPKaPKT_iiPKfS9_)
        /*009c*/ 	.short	0x0380
        /*009e*/ 	.short	0x0030


	//----- nvinfo : EIATTR_SW_WAR
	.align		4
.L_67:
        /*00a0*/ 	.byte	0x04, 0x36
        /*00a2*/ 	.short	(.L_69 - .L_68)
.L_68:
        /*00a4*/ 	.word	0x00000008
.L_69:


//--------------------- .nv.info._ZN17fastertransformer24add_bias_gelu_ROW_int8IOIfEEvPaPKaPKT_iiPKfS8_ --------------------------
	.section	.nv.info._ZN17fastertransformer24add_bias_gelu_ROW_int8IOIfEEvPaPKaPKT_iiPKfS8_,"",@"SHT_CUDA_INFO"
	.sectionflags	@""
	.align	4


	//----- nvinfo : EIATTR_CUDA_API_VERSION
	.align		4
        /*0000*/ 	.byte	0x04, 0x37
        /*0002*/ 	.short	(.L_71 - .L_70)
.L_70:
        /*0004*/ 	.word	0x00000082


	//----- nvinfo : EIATTR_KPARAM_INFO
	.align		4
.L_71:
        /*0008*/ 	.byte	0x04, 0x17
        /*000a*/ 	.short	(.L_73 - .L_72)
.L_72:
        /*000c*/ 	.word	0x00000000
        /*0010*/ 	.short	0x0006
        /*0012*/ 	.short	0x0028
        /*0014*/ 	.byte	0x00, 0xf5, 0x21, 0x00


	//----- nvinfo : EIATTR_KPARAM_INFO
	.align		4
.L_73:
        /*0018*/ 	.byte	0x04, 0x17
        /*001a*/ 	.short	(.L_75 - .L_74)
.L_74:
        /*001c*/ 	.word	0x00000000
        /*0020*/ 	.short	0x0005
        /*0022*/ 	.short	0x0020
        /*0024*/ 	.byte	0x00, 0xf5, 0x21, 0x00


	//----- nvinfo : EIATTR_KPARAM_INFO
	.align		4
.L_75:
        /*0028*/ 	.byte	0x04, 0x17
        /*002a*/ 	.short	(.L_77 - .L_76)
.L_76:
        /*002c*/ 	.word	0x00000000
        /*0030*/ 	.short	0x0004
        /*0032*/ 	.short	0x001c
        /*0034*/ 	.byte	0x00, 0xf0, 0x11, 0x00


	//----- nvinfo : EIATTR_KPARAM_INFO
	.align		4
.L_77:
        /*0038*/ 	.byte	0x04, 0x17
        /*003a*/ 	.short	(.L_79 - .L_78)
.L_78:
        /*003c*/ 	.word	0x00000000
        /*0040*/ 	.short	0x0003
        /*0042*/ 	.short	0x0018
        /*0044*/ 	.byte	0x00, 0xf0, 0x11, 0x00


	//----- nvinfo : EIATTR_KPARAM_INFO
	.align		4
.L_79:
        /*0048*/ 	.byte	0x04, 0x17
        /*004a*/ 	.short	(.L_81 - .L_80)
.L_80:
        /*004c*/ 	.word	0x00000000
        /*0050*/ 	.short	0x0002
        /*0052*/ 	.short	0x0010
        /*0054*/ 	.byte	0x00, 0xf5, 0x21, 0x00


	//----- nvinfo : EIATTR_KPARAM_INFO
	.align		4
.L_81:
        /*0058*/ 	.byte	0x04, 0x17
        /*005a*/ 	.short	(.L_83 - .L_82)
.L_82:
        /*005c*/ 	.word	0x00000000
        /*0060*/ 	.short	0x0001
        /*0062*/ 	.short	0x0008
        /*0064*/ 	.byte	0x00, 0xf5, 0x21, 0x00


	//----- nvinfo : EIATTR_KPARAM_INFO
	.align		4
.L_83:
        /*0068*/ 	.byte	0x04, 0x17
        /*006a*/ 	.short	(.L_85 - .L_84)
.L_84:
        /*006c*/ 	.word	0x00000000
        /*0070*/ 	.short	0x0000
        /*0072*/ 	.short	0x0000
        /*0074*/ 	.byte	0x00, 0xf5, 0x21, 0x00


	//----- nvinfo : EIATTR_SPARSE_MMA_MASK
	.align		4
.L_85:
        /*0078*/ 	.byte	0x03, 0x50
        /*007a*/ 	.short	0x0000


	//----- nvinfo : EIATTR_MAXREG_COUNT
	.align		4
        /*007c*/ 	.byte	0x03, 0x1b
        /*007e*/ 	.short	0x00ff


	//----- nvinfo : EIATTR_MERCURY_ISA_VERSION
	.align		4
        /*0080*/ 	.byte	0x03, 0x5f
        /*0082*/ 	.short	0x0101


	//----- nvinfo : EIATTR_VRC_CTA_INIT_COUNT
	.align		4
        /*0084*/ 	.byte	0x02, 0x4a
	.zero		1
	.zero		1


	//----- nvinfo : EIATTR_EXIT_INSTR_OFFSETS
	.align		4
        /*0088*/ 	.byte	0x04, 0x1c
        /*008a*/ 	.short	(.L_87 - .L_86)


	//   ....[0]....
.L_86:
        /*008c*/ 	.word	0x000004c0


	//----- nvinfo : EIATTR_CBANK_PARAM_SIZE
	.align		4
.L_87:
        /*0090*/ 	.byte	0x03, 0x19
        /*0092*/ 	.short	0x0030


	//----- nvinfo : EIATTR_PARAM_CBANK
	.align		4
        /*0094*/ 	.byte	0x04, 0x0a
        /*0096*/ 	.short	(.L_89 - .L_88)
	.align		4
.L_88:
        /*0098*/ 	.word	index@(.nv.constant0._ZN17fastertransformer24add_bias_gelu_ROW_int8IOIfEEvPaPKaPKT_iiPKfS8_)
        /*009c*/ 	.short	0x0380
        /*009e*/ 	.short	0x0030


	//----- nvinfo : EIATTR_SW_WAR
	.align		4
.L_89:
        /*00a0*/ 	.byte	0x04, 0x36
        /*00a2*/ 	.short	(.L_91 - .L_90)
.L_90:
        /*00a4*/ 	.word	0x00000008
.L_91:


//--------------------- .nv.info._ZN17fastertransformer26add_bias_gelu_COL32_int8IOIfEEvPaPKT_iiPKfS6_ --------------------------
	.section	.nv.info._ZN17fastertransformer26add_bias_gelu_COL32_int8IOIfEEvPaPKT_iiPKfS6_,"",@"SHT_CUDA_INFO"
	.sectionflags	@""
	.align	4


	//----- nvinfo : EIATTR_CUDA_API_VERSION
	.align		4
        /*0000*/ 	.byte	0x04, 0x37
        /*0002*/ 	.short	(.L_93 - .L_92)
.L_92:
        /*0004*/ 	.word	0x00000082


	//----- nvinfo : EIATTR_KPARAM_INFO
	.align		4
.L_93:
        /*0008*/ 	.byte	0x04, 0x17
        /*000a*/ 	.short	(.L_95 - .L_94)
.L_94:
        /*000c*/ 	.word	0x00000000
        /*0010*/ 	.short	0x0005
        /*0012*/ 	.short	0x0020
        /*0014*/ 	.byte	0x00, 0xf5, 0x21, 0x00


	//----- nvinfo : EIATTR_KPARAM_INFO
	.align		4
.L_95:
        /*0018*/ 	.byte	0x04, 0x17
        /*001a*/ 	.short	(.L_97 - .L_96)
.L_96:
        /*001c*/ 	.word	0x00000000
        /*0020*/ 	.short	0x0004
        /*0022*/ 	.short	0x0018
        /*0024*/ 	.byte	0x00, 0xf5, 0x21, 0x00


	//----- nvinfo : EIATTR_KPARAM_INFO
	.align		4
.L_97:
        /*0028*/ 	.byte	0x04, 0x17
        /*002a*/ 	.short	(.L_99 - .L_98)
.L_98:
        /*002c*/ 	.word	0x00000000
        /*0030*/ 	.short	0x0003
        /*0032*/ 	.short	0x0014
        /*0034*/ 	.byte	0x00, 0xf0, 0x11, 0x00


	//----- nvinfo : EIATTR_KPARAM_INFO
	.align		4
.L_99:
        /*0038*/ 	.byte	0x04, 0x17
        /*003a*/ 	.short	(.L_101 - .L_100)
.L_100:
        /*003c*/ 	.word	0x00000000
        /*0040*/ 	.short	0x0002
        /*0042*/ 	.short	0x0010
        /*0044*/ 	.byte	0x00, 0xf0, 0x11, 0x00


	//----- nvinfo : EIATTR_KPARAM_INFO
	.align		4
.L_101:
        /*0048*/ 	.byte	0x04, 0x17
        /*004a*/ 	.short	(.L_103 - .L_102)
.L_102:
        /*004c*/ 	.word	0x00000000
        /*0050*/ 	.short	0x0001
        /*0052*/ 	.short	0x0008
        /*0054*/ 	.byte	0x00, 0xf5, 0x21, 0x00


	//----- nvinfo : EIATTR_KPARAM_INFO
	.align		4
.L_103:
        /*0058*/ 	.byte	0x04, 0x17
        /*005a*/ 	.short	(.L_105 - .L_104)
.L_104:
        /*005c*/ 	.word	0x00000000
        /*0060*/ 	.short	0x0000
        /*0062*/ 	.short	0x0000
        /*0064*/ 	.byte	0x00, 0xf5, 0x21, 0x00


	//----- nvinfo : EIATTR_SPARSE_MMA_MASK
	.align		4
.L_105:
        /*0068*/ 	.byte	0x03, 0x50
        /*006a*/ 	.short	0x0000


	//----- nvinfo : EIATTR_MAXREG_COUNT
	.align		4
        /*006c*/ 	.byte	0x03, 0x1b
        /*006e*/ 	.short	0x00ff


	//----- nvinfo : EIATTR_MERCURY_ISA_VERSION
	.align		4
        /*0070*/ 	.byte	0x03, 0x5f
        /*0072*/ 	.short	0x0101


	//----- nvinfo : EIATTR_VRC_CTA_INIT_COUNT
	.align		4
        /*0074*/ 	.byte	0x02, 0x4a
	.zero		1
	.zero		1


	//----- nvinfo : EIATTR_EXIT_INSTR_OFFSETS
	.align		4
        /*0078*/ 	.byte	0x04, 0x1c
        /*007a*/ 	.short	(.L_107 - .L_106)


	//   ....[0]....
.L_106:
        /*007c*/ 	.word	0x00000050


	//   ....[1]....
        /*0080*/ 	.word	0x00000530


	//----- nvinfo : EIATTR_CRS_STACK_SIZE
	.align		4
.L_107:
        /*0084*/ 	.byte	0x04, 0x1e
        /*0086*/ 	.short	(.L_109 - .L_108)
.L_108:
        /*0088*/ 	.word	0x00000000


	//----- nvinfo : EIATTR_CBANK_PARAM_SIZE
	.align		4
.L_109:
        /*008c*/ 	.byte	0x03, 0x19
        /*008e*/ 	.short	0x0028


	//----- nvinfo : EIATTR_PARAM_CBANK
	.align		4
        /*0090*/ 	.byte	0x04, 0x0a
        /*0092*/ 	.short	(.L_111 - .L_110)
	.align		4
.L_110:
        /*0094*/ 	.word	index@(.nv.constant0._ZN17fastertransformer26add_bias_gelu_COL32_int8IOIfEEvPaPKT_iiPKfS6_)
        /*0098*/ 	.short	0x0380
        /*009a*/ 	.short	0x0028


	//----- nvinfo : EIATTR_SW_WAR
	.align		4
.L_111:
        /*009c*/ 	.byte	0x04, 0x36
        /*009e*/ 	.short	(.L_113 - .L_112)
.L_112:
        /*00a0*/ 	.word	0x00000008
.L_113:


//--------------------- .nv.info._ZN17fastertransformer26add_bias_gelu_COL32_int8IOI6__halfEEvPaPKaPKT_iiPKfS9_ --------------------------
	.section	.nv.info._ZN17fastertransformer26add_bias_gelu_COL32_int8IOI6__halfEEvPaPKaPKT_iiPKfS9_,"",@"SHT_CUDA_INFO"
	.sectionflags	@""
	.align	4


	//----- nvinfo : EIATTR_CUDA_API_VERSION
	.align		4
        /*0000*/ 	.byte	0x04, 0x37
        /*0002*/ 	.short	(.L_115 - .L_114)
.L_114:
        /*0004*/ 	.word	0x00000082


	//----- nvinfo : EIATTR_KPARAM_INFO
	.align		4
.L_115:
        /*0008*/ 	.byte	0x04, 0x17
        /*000a*/ 	.short	(.L_117 - .L_116)
.L_116:
        /*000c*/ 	.word	0x00000000
        /*0010*/ 	.short	0x0006
        /*0012*/ 	.short	0x0028
        /*0014*/ 	.byte	0x00, 0xf5, 0x21, 0x00


	//----- nvinfo : EIATTR_KPARAM_INFO
	.align		4
.L_117:
        /*0018*/ 	.byte	0x04, 0x17
        /*001a*/ 	.short	(.L_119 - .L_118)
.L_118:
        /*001c*/ 	.word	0x00000000
        /*0020*/ 	.short	0x0005
        /*0022*/ 	.short	0x0020
        /*0024*/ 	.byte	0x00, 0xf5, 0x21, 0x00


	//----- nvinfo : EIATTR_KPARAM_INFO
	.align		4
.L_119:
        /*0028*/ 	.byte	0x04, 0x17
        /*002a*/ 	.short	(.L_121 - .L_120)
.L_120:
        /*002c*/ 	.word	0x00000000
        /*0030*/ 	.short	0x0004
        /*0032*/ 	.short	0x001c
        /*0034*/ 	.byte	0x00, 0xf0, 0x11, 0x00


	//----- nvinfo : EIATTR_KPARAM_INFO
	.align		4
.L_121:
        /*0038*/ 	.byte	0x04, 0x17
        /*003a*/ 	.short	(.L_123 - .L_122)
.L_122:
        /*003c*/ 	.word	0x00000000
        /*0040*/ 	.short	0x0003
        /*0042*/ 	.short	0x0018
        /*0044*/ 	.byte	0x00, 0xf0, 0x11, 0x00


	//----- nvinfo : EIATTR_KPARAM_INFO
	.align		4
.L_123:
        /*0048*/ 	.byte	0x04, 0x17
        /*004a*/ 	.short	(.L_125 - .L_124)
.L_124:
        /*004c*/ 	.word	0x00000000
        /*0050*/ 	.short	0x0002
        /*0052*/ 	.short	0x0010
        /*0054*/ 	.byte	0x00, 0xf5, 0x21, 0x00


	//----- nvinfo : EIATTR_KPARAM_INFO
	.align		4
.L_125:
        /*0058*/ 	.byte	0x04, 0x17
        /*005a*/ 	.short	(.L_127 - .L_126)
.L_126:
        /*005c*/ 	.word	0x00000000
        /*0060*/ 	.short	0x0001
        /*0062*/ 	.short	0x0008
        /*0064*/ 	.byte	0x00, 0xf5, 0x21, 0x00


	//----- nvinfo : EIATTR_KPARAM_INFO
	.align		4
.L_127:
        /*0068*/ 	.byte	0x04, 0x17
        /*006a*/ 	.short	(.L_129 - .L_128)
.L_128:
        /*006c*/ 	.word	0x00000000
        /*0070*/ 	.short	0x0000
        /*0072*/ 	.short	0x0000
        /*0074*/ 	.byte	0x00, 0xf5, 0x21, 0x00


	//----- nvinfo : EIATTR_SPARSE_MMA_MASK
	.align		4
.L_129:
        /*0078*/ 	.byte	0x03, 0x50
        /*007a*/ 	.short	0x0000


	//----- nvinfo : EIATTR_MAXREG_COUNT
	.align		4
        /*007c*/ 	.byte	0x03, 0x1b
        /*007e*/ 	.short	0x00ff


	//----- nvinfo : EIATTR_MERCURY_ISA_VERSION
	.align		4
        /*0080*/ 	.byte	0x03, 0x5f
        /*0082*/ 	.short	0x0101


	//----- nvinfo : EIATTR_VRC_CTA_INIT_COUNT
	.align		4
        /*0084*/ 	.byte	0x02, 0x4a
	.zero		1
	.zero		1


	//----- nvinfo : EIATTR_EXIT_INSTR_OFFSETS
	.align		4
        /*0088*/ 	.byte	0x04, 0x1c
        /*008a*/ 	.short	(.L_131 - .L_130)


	//   ....[0]....
.L_130:
        /*008c*/ 	.word	0x00000050


	//   ....[1]....
        /*0090*/ 	.word	0x000005a0


	//----- nvinfo : EIATTR_CRS_STACK_SIZE
	.align		4
.L_131:
        /*0094*/ 	.byte	0x04, 0x1e
        /*0096*/ 	.short	(.L_133 - .L_132)
.L_132:
        /*0098*/ 	.word	0x00000000


	//----- nvinfo : EIATTR_CBANK_PARAM_SIZE
	.align		4
.L_133:
        /*009c*/ 	.byte	0x03, 0x19
        /*009e*/ 	.short	0x0030


	//----- nvinfo : EIATTR_PARAM_CBANK
	.align		4
        /*00a0*/ 	.byte	0x04, 0x0a
        /*00a2*/ 	.short	(.L_135 - .L_134)
	.align		4
.L_134:
        /*00a4*/ 	.word	index@(.nv.constant0._ZN17fastertransformer26add_bias_gelu_COL32_int8IOI6__halfEEvPaPKaPKT_iiPKfS9_)
        /*00a8*/ 	.short	0x0380
        /*00aa*/ 	.short	0x0030


	//----- nvinfo : EIATTR_SW_WAR
	.align		4
.L_135:
        /*00ac*/ 	.byte	0x04, 0x36
        /*00ae*/ 	.short	(.L_137 - .L_136)
.L_136:
        /*00b0*/ 	.word	0x00000008
.L_137:


//--------------------- .nv.info._ZN17fastertransformer26add_bias_gelu_COL32_int8IOIfEEvPaPKaPKT_iiPKfS8_ --------------------------
	.section	.nv.info._ZN17fastertransformer26add_bias_gelu_COL32_int8IOIfEEvPaPKaPKT_iiPKfS8_,"",@"SHT_CUDA_INFO"
	.sectionflags	@""
	.align	4


	//----- nvinfo : EIATTR_CUDA_API_VERSION
	.align		4
        /*0000*/ 	.byte	0x04, 0x37
        /*0002*/ 	.short	(.L_139 - .L_138)
.L_138:
        /*0004*/ 	.word	0x00000082


	//----- nvinfo : EIATTR_KPARAM_INFO
	.align		4
.L_139:
        /*0008*/ 	.byte	0x04, 0x17
        /*000a*/ 	.short	(.L_141 - .L_140)
.L_140:
        /*000c*/ 	.word	0x00000000
        /*0010*/ 	.short	0x0006
        /*0012*/ 	.short	0x0028
        /*0014*/ 	.byte	0x00, 0xf5, 0x21, 0x00


	//----- nvinfo : EIATTR_KPARAM_INFO
	.align		4
.L_141:
        /*0018*/ 	.byte	0x04, 0x17
        /*001a*/ 	.short	(.L_143 - .L_142)
.L_142:
        /*001c*/ 	.word	0x00000000
        /*0020*/ 	.short	0x0005
        /*0022*/ 	.short	0x0020
        /*0024*/ 	.byte	0x00, 0xf5, 0x21, 0x00


	//----- nvinfo : EIATTR_KPARAM_INFO
	.align		4
.L_143:
        /*0028*/ 	.byte	0x04, 0x17
        /*002a*/ 	.short	(.L_145 - .L_144)
.L_144:
        /*002c*/ 	.word	0x00000000
        /*0030*/ 	.short	0x0004
        /*0032*/ 	.short	0x001c
        /*0034*/ 	.byte	0x00, 0xf0, 0x11, 0x00


	//----- nvinfo : EIATTR_KPARAM_INFO
	.align		4
.L_145:
        /*0038*/ 	.byte	0x04, 0x17
        /*003a*/ 	.short	(.L_147 - .L_146)
.L_146:
        /*003c*/ 	.word	0x00000000
        /*0040*/ 	.short	0x0003
        /*0042*/ 	.short	0x0018
        /*0044*/ 	.byte	0x00, 0xf0, 0x11, 0x00


	//----- nvinfo : EIATTR_KPARAM_INFO
	.align		4
.L_147:
        /*0048*/ 	.byte	0x04, 0x17
        /*004a*/ 	.short	(.L_149 - .L_148)
.L_148:
        /*004c*/ 	.word	0x00000000
        /*0050*/ 	.short	0x0002
        /*0052*/ 	.short	0x0010
        /*0054*/ 	.byte	0x00, 0xf5, 0x21, 0x00


	//----- nvinfo : EIATTR_KPARAM_INFO
	.align		4
.L_149:
        /*0058*/ 	.byte	0x04, 0x17
        /*005a*/ 	.short	(.L_151 - .L_150)
.L_150:
        /*005c*/ 	.word	0x00000000
        /*0060*/ 	.short	0x0001
        /*0062*/ 	.short	0x0008
        /*0064*/ 	.byte	0x00, 0xf5, 0x21, 0x00


	//----- nvinfo : EIATTR_KPARAM_INFO
	.align		4
.L_151:
        /*0068*/ 	.byte	0x04, 0x17
        /*006a*/ 	.short	(.L_153 - .L_152)
.L_152:
        /*006c*/ 	.word	0x00000000
        /*0070*/ 	.short	0x0000
        /*0072*/ 	.short	0x0000
        /*0074*/ 	.byte	0x00, 0xf5, 0x21, 0x00


	//----- nvinfo : EIATTR_SPARSE_MMA_MASK
	.align		4
.L_153:
        /*0078*/ 	.byte	0x03, 0x50
        /*007a*/ 	.short	0x0000


	//----- nvinfo : EIATTR_MAXREG_COUNT
	.align		4
        /*007c*/ 	.byte	0x03, 0x1b
        /*007e*/ 	.short	0x00ff


	//----- nvinfo : EIATTR_MERCURY_ISA_VERSION
	.align		4
        /*0080*/ 	.byte	0x03, 0x5f
        /*0082*/ 	.short	0x0101


	//----- nvinfo : EIATTR_VRC_CTA_INIT_COUNT
	.align		4
        /*0084*/ 	.byte	0x02, 0x4a
	.zero		1
	.zero		1


	//----- nvinfo : EIATTR_EXIT_INSTR_OFFSETS
	.align		4
        /*0088*/ 	.byte	0x04, 0x1c
        /*008a*/ 	.short	(.L_155 - .L_154)


	//   ....[0]....
.L_154:
        /*008c*/ 	.word	0x00000050


	//   ....[1]....
        /*0090*/ 	.word	0x00000560


	//----- nvinfo : EIATTR_CRS_STACK_SIZE
	.align		4
.L_155:
        /*0094*/ 	.byte	0x04, 0x1e
        /*0096*/ 	.short	(.L_157 - .L_156)
.L_156:
        /*0098*/ 	.word	0x00000000


	//----- nvinfo : EIATTR_CBANK_PARAM_SIZE
	.align		4
.L_157:
        /*009c*/ 	.byte	0x03, 0x19
        /*009e*/ 	.short	0x0030


	//----- nvinfo : EIATTR_PARAM_CBANK
	.align		4
        /*00a0*/ 	.byte	0x04, 0x0a
        /*00a2*/ 	.short	(.L_159 - .L_158)
	.align		4
.L_158:
        /*00a4*/ 	.word	index@(.nv.constant0._ZN17fastertransformer26add_bias_gelu_COL32_int8IOIfEEvPaPKaPKT_iiPKfS8_)
        /*00a8*/ 	.short	0x0380
        /*00aa*/ 	.short	0x0030


	//----- nvinfo : EIATTR_SW_WAR
	.align		4
.L_159:
        /*00ac*/ 	.byte	0x04, 0x36
        /*00ae*/ 	.short	(.L_161 - .L_160)
.L_160:
        /*00b0*/ 	.word	0x00000008
.L_161:


//--------------------- .nv.info._ZN17fastertransformer26add_bias_gelu_COL32_int8IOI6__halfEEvPaPKT_iiPKfS7_ --------------------------
	.section	.nv.info._ZN17fastertransformer26add_bias_gelu_COL32_int8IOI6__halfEEvPaPKT_iiPKfS7_,"",@"SHT_CUDA_INFO"
	.sectionflags	@""
	.align	4


	//----- nvinfo : EIATTR_CUDA_API_VERSION
	.align		4
        /*0000*/ 	.byte	0x04, 0x37
        /*0002*/ 	.short	(.L_163 - .L_162)
.L_162:
        /*0004*/ 	.word	0x00000082


	//----- nvinfo : EIATTR_KPARAM_INFO
	.align		4
.L_163:
        /*0008*/ 	.byte	0x04, 0x17
        /*000a*/ 	.short	(.L_165 - .L_164)
.L_164:
        /*000c*/ 	.word	0x00000000
        /*0010*/ 	.short	0x0005
        /*0012*/ 	.short	0x0020
        /*0014*/ 	.byte	0x00, 0xf5, 0x21, 0x00


	//----- nvinfo : EIATTR_KPARAM_INFO
	.align		4
.L_165:
        /*0018*/ 	.byte	0x04, 0x17
        /*001a*/ 	.short	(.L_167 - .L_166)
.L_166:
        /*001c*/ 	.word	0x00000000
        /*0020*/ 	.short	0x0004
        /*0022*/ 	.short	0x0018
        /*0024*/ 	.byte	0x00, 0xf5, 0x21, 0x00


	//----- nvinfo : EIATTR_KPARAM_INFO
	.align		4
.L_167:
        /*0028*/ 	.byte	0x04, 0x17
        /*002a*/ 	.short	(.L_169 - .L_168)
.L_168:
        /*002c*/ 	.word	0x00000000
        /*0030*/ 	.short	0x0003
        /*0032*/ 	.short	0x0014
        /*0034*/ 	.byte	0x00, 0xf0, 0x11, 0x00


	//----- nvinfo : EIATTR_KPARAM_INFO
	.align		4
.L_169:
        /*0038*/ 	.byte	0x04, 0x17
        /*003a*/ 	.short	(.L_171 - .L_170)
.L_170:
        /*003c*/ 	.word	0x00000000
        /*0040*/ 	.short	0x0002
        /*0042*/ 	.short	0x0010
        /*0044*/ 	.byte	0x00, 0xf0, 0x11, 0x00


	//----- nvinfo : EIATTR_KPARAM_INFO
	.align		4
.L_171:
        /*0048*/ 	.byte	0x04, 0x17
        /*004a*/ 	.short	(.L_173 - .L_172)
.L_172:
        /*004c*/ 	.word	0x00000000
        /*0050*/ 	.short	0x0001
        /*0052*/ 	.short	0x0008
        /*0054*/ 	.byte	0x00, 0xf5, 0x21, 0x00


	//----- nvinfo : EIATTR_KPARAM_INFO
	.align		4
.L_173:
        /*0058*/ 	.byte	0x04, 0x17
        /*005a*/ 	.short	(.L_175 - .L_174)
.L_174:
        /*005c*/ 	.word	0x00000000
        /*0060*/ 	.short	0x0000
        /*0062*/ 	.short	0x0000
        /*0064*/ 	.byte	0x00, 0xf5, 0x21, 0x00


	//----- nvinfo : EIATTR_SPARSE_MMA_MASK
	.align		4
.L_175:
        /*0068*/ 	.byte	0x03, 0x50
        /*006a*/ 	.short	0x0000


	//----- nvinfo : EIATTR_MAXREG_COUNT
	.align		4
        /*006c*/ 	.byte	0x03, 0x1b
        /*006e*/ 	.short	0x00ff


	//----- nvinfo : EIATTR_MERCURY_ISA_VERSION
	.align		4
        /*0070*/ 	.byte	0x03, 0x5f
        /*0072*/ 	.short	0x0101


	//----- nvinfo : EIATTR_VRC_CTA_INIT_COUNT
	.align		4
        /*0074*/ 	.byte	0x02, 0x4a
	.zero		1
	.zero		1


	//----- nvinfo : EIATTR_EXIT_INSTR_OFFSETS
	.align		4
        /*0078*/ 	.byte	0x04, 0x1c
        /*007a*/ 	.short	(.L_177 - .L_176)


	//   ....[0]....
.L_176:
        /*007c*/ 	.word	0x00000050


	//   ....[1]....
        /*0080*/ 	.word	0x00000590


	//----- nvinfo : EIATTR_CRS_STACK_SIZE
	.align		4
.L_177:
        /*0084*/ 	.byte	0x04, 0x1e
        /*0086*/ 	.short	(.L_179 - .L_178)
.L_178:
        /*0088*/ 	.word	0x00000000


	//----- nvinfo : EIATTR_CBANK_PARAM_SIZE
	.align		4
.L_179:
        /*008c*/ 	.byte	0x03, 0x19
        /*008e*/ 	.short	0x0028


	//----- nvinfo : EIATTR_PARAM_CBANK
	.align		4
        /*0090*/ 	.byte	0x04, 0x0a
        /*0092*/ 	.short	(.L_181 - .L_180)
	.align		4
.L_180:
        /*0094*/ 	.word	index@(.nv.constant0._ZN17fastertransformer26add_bias_gelu_COL32_int8IOI6__halfEEvPaPKT_iiPKfS7_)
        /*0098*/ 	.short	0x0380
        /*009a*/ 	.short	0x0028


	//----- nvinfo : EIATTR_SW_WAR
	.align		4
.L_181:
        /*009c*/ 	.byte	0x04, 0x36
        /*009e*/ 	.short	(.L_183 - .L_182)
.L_182:
        /*00a0*/ 	.word	0x00000008
.L_183:


//--------------------- .nv.info._ZN17fastertransformer32add_bias_gelu_COL32_int32I_int8OEP5char4PK4int4PK7__half2iiPK6float4PKfSC_ --------------------------
	.section	.nv.info._ZN17fastertransformer32add_bias_gelu_COL32_int32I_int8OEP5char4PK4int4PK7__half2iiPK6float4PKfSC_,"",@"SHT_CUDA_INFO"
	.sectionflags	@""
	.align	4


	//----- nvinfo : EIATTR_CUDA_API_VERSION
	.align		4
        /*0000*/ 	.byte	0x04, 0x37
        /*0002*/ 	.short	(.L_185 - .L_184)
.L_184:
        /*0004*/ 	.word	0x00000082


	//----- nvinfo : EIATTR_KPARAM_INFO
	.align		4
.L_185:
        /*0008*/ 	.byte	0x04, 0x17
        /*000a*/ 	.short	(.L_187 - .L_186)
.L_186:
        /*000c*/ 	.word	0x00000000
        /*0010*/ 	.short	0x0007
        /*0012*/ 	.short	0x0030
        /*0014*/ 	.byte	0x00, 0xf5, 0x21, 0x00


	//----- nvinfo : EIATTR_KPARAM_INFO
	.align		4
.L_187:
        /*0018*/ 	.byte	0x04, 0x17
        /*001a*/ 	.short	(.L_189 - .L_188)
.L_188:
        /*001c*/ 	.word	0x00000000
        /*0020*/ 	.short	0x0006
        /*0022*/ 	.short	0x0028
        /*0024*/ 	.byte	0x00, 0xf5, 0x21, 0x00


	//----- nvinfo : EIATTR_KPARAM_INFO
	.align		4
.L_189:
        /*0028*/ 	.byte	0x04, 0x17
        /*002a*/ 	.short	(.L_191 - .L_190)
.L_190:
        /*002c*/ 	.word	0x00000000
        /*0030*/ 	.short	0x0005
        /*0032*/ 	.short	0x0020
        /*0034*/ 	.byte	0x00, 0xf5, 0x21, 0x00


	//----- nvinfo : EIATTR_KPARAM_INFO
	.align		4
.L_191:
        /*0038*/ 	.byte	0x04, 0x17
        /*003a*/ 	.short	(.L_193 - .L_192)
.L_192:
        /*003c*/ 	.word	0x00000000
        /*0040*/ 	.short	0x0004
        /*0042*/ 	.short	0x001c
        /*0044*/ 	.byte	0x00, 0xf0, 0x11, 0x00


	//----- nvinfo : EIATTR_KPARAM_INFO
	.align		4
.L_193:
        /*0048*/ 	.byte	0x04, 0x17
        /*004a*/ 	.short	(.L_195 - .L_194)
.L_194:
        /*004c*/ 	.word	0x00000000
        /*0050*/ 	.short	0x0003
        /*0052*/ 	.short	0x0018
        /*0054*/ 	.byte	0x00, 0xf0, 0x11, 0x00


	//----- nvinfo : EIATTR_KPARAM_INFO
	.align		4
.L_195:
        /*0058*/ 	.byte	0x04, 0x17
        /*005a*/ 	.short	(.L_197 - .L_196)
.L_196:
        /*005c*/ 	.word	0x00000000
        /*0060*/ 	.short	0x0002
        /*0062*/ 	.short	0x0010
        /*0064*/ 	.byte	0x00, 0xf5, 0x21, 0x00


	//----- nvinfo : EIATTR_KPARAM_INFO
	.align		4
.L_197:
        /*0068*/ 	.byte	0x04, 0x17
        /*006a*/ 	.short	(.L_199 - .L_198)
.L_198:
        /*006c*/ 	.word	0x00000000
        /*0070*/ 	.short	0x0001
        /*0072*/ 	.short	0x0008
        /*0074*/ 	.byte	0x00, 0xf5, 0x21, 0x00


	//----- nvinfo : EIATTR_KPARAM_INFO
	.align		4
.L_199:
        /*0078*/ 	.byte	0x04, 0x17
        /*007a*/ 	.short	(.L_201 - .L_200)
.L_200:
        /*007c*/ 	.word	0x00000000
        /*0080*/ 	.short	0x0000
        /*0082*/ 	.short	0x0000
        /*0084*/ 	.byte	0x00, 0xf5, 0x21, 0x00


	//----- nvinfo : EIATTR_SPARSE_MMA_MASK
	.align		4
.L_201:
        /*0088*/ 	.byte	0x03, 0x50
        /*008a*/ 	.short	0x0000


	//----- nvinfo : EIATTR_MAXREG_COUNT
	.align		4
        /*008c*/ 	.byte	0x03, 0x1b
        /*008e*/ 	.short	0x00ff


	//----- nvinfo : EIATTR_MERCURY_ISA_VERSION
	.align		4
        /*0090*/ 	.byte	0x03, 0x5f
        /*0092*/ 	.short	0x0101


	//----- nvinfo : EIATTR_VRC_CTA_INIT_COUNT
	.align		4
        /*0094*/ 	.byte	0x02, 0x4a
	.zero		1
	.zero		1


	//----- nvinfo : EIATTR_EXIT_INSTR_OFFSETS
	.align		4
        /*0098*/ 	.byte	0x04, 0x1c
        /*009a*/ 	.short	(.L_203 - .L_202)


	//   ....[0]....
.L_202:
        /*009c*/ 	.word	0x00000580


	//----- nvinfo : EIATTR_CBANK_PARAM_SIZE
	.align		4
.L_203:
        /*00a0*/ 	.byte	0x03, 0x19
        /*00a2*/ 	.short	0x0038


	//----- nvinfo : EIATTR_PARAM_CBANK
	.align		4
        /*00a4*/ 	.byte	0x04, 0x0a
        /*00a6*/ 	.short	(.L_205 - .L_204)
	.align		4
.L_204:
        /*00a8*/ 	.word	index@(.nv.constant0._ZN17fastertransformer32add_bias_gelu_COL32_int32I_int8OEP5char4PK4int4PK7__half2iiPK6float4PKfSC_)
        /*00ac*/ 	.short	0x0380
        /*00ae*/ 	.short	0x0038


	//----- nvinfo : EIATTR_SW_WAR
	.align		4
.L_205:
        /*00b0*/ 	.byte	0x04, 0x36
        /*00b2*/ 	.short	(.L_207 - .L_206)
.L_206:
        /*00b4*/ 	.word	0x00000008
.L_207:


//--------------------- .nv.info._ZN17fastertransformer32add_bias_gelu_COL32_int32I_int8OEPaPKiPKfiiS4_S4_S4_ --------------------------
	.section	.nv.info._ZN17fastertransformer32add_bias_gelu_COL32_int32I_int8OEPaPKiPKfiiS4_S4_S4_,"",@"SHT_CUDA_INFO"
	.sectionflags	@""
	.align	4


	//----- nvinfo : EIATTR_CUDA_API_VERSION
	.align		4
        /*0000*/ 	.byte	0x04, 0x37
        /*0002*/ 	.short	(.L_209 - .L_208)
.L_208:
        /*0004*/ 	.word	0x00000082


	//----- nvinfo : EIATTR_KPARAM_INFO
	.align		4
.L_209:
        /*0008*/ 	.byte	0x04, 0x17
        /*000a*/ 	.short	(.L_211 - .L_210)
.L_210:
        /*000c*/ 	.word	0x00000000
        /*0010*/ 	.short	0x0007
        /*0012*/ 	.short	0x0030
        /*0014*/ 	.byte	0x00, 0xf5, 0x21, 0x00


	//----- nvinfo : EIATTR_KPARAM_INFO
	.align		4
.L_211:
        /*0018*/ 	.byte	0x04, 0x17
        /*001a*/ 	.short	(.L_213 - .L_212)
.L_212:
        /*001c*/ 	.word	0x00000000
        /*0020*/ 	.short	0x0006
        /*0022*/ 	.short	0x0028
        /*0024*/ 	.byte	0x00, 0xf5, 0x21, 0x00


	//----- nvinfo : EIATTR_KPARAM_INFO
	.align		4
.L_213:
        /*0028*/ 	.byte	0x04, 0x17
        /*002a*/ 	.short	(.L_215 - .L_214)
.L_214:
        /*002c*/ 	.word	0x00000000
        /*0030*/ 	.short	0x0005
        /*0032*/ 	.short	0x0020
        /*0034*/ 	.byte	0x00, 0xf5, 0x21, 0x00


	//----- nvinfo : EIATTR_KPARAM_INFO
	.align		4
.L_215:
        /*0038*/ 	.byte	0x04, 0x17
        /*003a*/ 	.short	(.L_217 - .L_216)
.L_216:
        /*003c*/ 	.word	0x00000000
        /*0040*/ 	.short	0x0004
        /*0042*/ 	.short	0x001c
        /*0044*/ 	.byte	0x00, 0xf0, 0x11, 0x00


	//----- nvinfo : EIATTR_KPARAM_INFO
	.align		4
.L_217:
        /*0048*/ 	.byte	0x04, 0x17
        /*004a*/ 	.short	(.L_219 - .L_218)
.L_218:
        /*004c*/ 	.word	0x00000000
        /*0050*/ 	.short	0x0003
        /*0052*/ 	.short	0x0018
        /*0054*/ 	.byte	0x00, 0xf0, 0x11, 0x00


	//----- nvinfo : EIATTR_KPARAM_INFO
	.align		4
.L_219:
        /*0058*/ 	.byte	0x04, 0x17
        /*005a*/ 	.short	(.L_221 - .L_220)
.L_220:
        /*005c*/ 	.word	0x00000000
        /*0060*/ 	.short	0x0002
        /*0062*/ 	.short	0x0010
        /*0064*/ 	.byte	0x00, 0xf5, 0x21, 0x00


	//----- nvinfo : EIATTR_KPARAM_INFO
	.align		4
.L_221:
        /*0068*/ 	.byte	0x04, 0x17
        /*006a*/ 	.short	(.L_223 - .L_222)
.L_222:
        /*006c*/ 	.word	0x00000000
        /*0070*/ 	.short	0x0001
        /*0072*/ 	.short	0x0008
        /*0074*/ 	.byte	0x00, 0xf5, 0x21, 0x00


	//----- nvinfo : EIATTR_KPARAM_INFO
	.align		4
.L_223:
        /*0078*/ 	.byte	0x04, 0x17
        /*007a*/ 	.short	(.L_225 - .L_224)
.L_224:
        /*007c*/ 	.word	0x00000000
        /*0080*/ 	.short	0x0000
        /*0082*/ 	.short	0x0000
        /*0084*/ 	.byte	0x00, 0xf5, 0x21, 0x00


	//----- nvinfo : EIATTR_SPARSE_MMA_MASK
	.align		4
.L_225:
        /*0088*/ 	.byte	0x03, 0x50
        /*008a*/ 	.short	0x0000


	//----- nvinfo : EIATTR_MAXREG_COUNT
	.align		4
        /*008c*/ 	.byte	0x03, 0x1b
        /*008e*/ 	.short	0x00ff


	//----- nvinfo : EIATTR_MERCURY_ISA_VERSION
	.align		4
        /*0090*/ 	.byte	0x03, 0x5f
        /*0092*/ 	.short	0x0101


	//----- nvinfo : EIATTR_VRC_CTA_INIT_COUNT
	.align		4
        /*0094*/ 	.byte	0x02, 0x4a
	.zero		1
	.zero		1


	//----- nvinfo : EIATTR_EXIT_INSTR_OFFSETS
	.align		4
        /*0098*/ 	.byte	0x04, 0x1c
        /*009a*/ 	.short	(.L_227 - .L_226)


	//   ....[0]....
.L_226:
        /*009c*/ 	.word	0x00000520


	//----- nvinfo : EIATTR_CBANK_PARAM_SIZE
	.align		4
.L_227:
        /*00a0*/ 	.byte	0x03, 0x19
        /*00a2*/ 	.short	0x0038


	//----- nvinfo : EIATTR_PARAM_CBANK
	.align		4
        /*00a4*/ 	.byte	0x04, 0x0a
        /*00a6*/ 	.short	(.L_229 - .L_228)
	.align		4
.L_228:
        /*00a8*/ 	.word	index@(.nv.constant0._ZN17fastertransformer32add_bias_gelu_COL32_int32I_int8OEPaPKiPKfiiS4_S4_S4_)
        /*00ac*/ 	.short	0x0380
        /*00ae*/ 	.short	0x0038


	//----- nvinfo : EIATTR_SW_WAR
	.align		4
.L_229:
        /*00b0*/ 	.byte	0x04, 0x36
        /*00b2*/ 	.short	(.L_231 - .L_230)
.L_230:
        /*00b4*/ 	.word	0x00000008
.L_231:


//--------------------- .nv.callgraph             --------------------------
	.section	.nv.callgraph,"",@"SHT_CUDA_CALLGRAPH"
	.align	4
	.sectionentsize	8
	.align		4
        /*0000*/ 	.word	0x00000000
	.align		4
        /*0004*/ 	.word	0xffffffff
	.align		4
        /*0008*/ 	.word	0x00000000
	.align		4
        /*000c*/ 	.word	0xfffffffe
	.align		4
        /*0010*/ 	.word	0x00000000
	.align		4
        /*0014*/ 	.word	0xfffffffd
	.align		4
        /*0018*/ 	.word	0x00000000
	.align		4
        /*001c*/ 	.word	0xfffffffc


//--------------------- .text._ZN17fastertransformer24add_bias_gelu_ROW_int8IOI6__halfEEvPaPKaPKT_iiPKfS9_ --------------------------
	.section	.text._ZN17fastertransformer24add_bias_gelu_ROW_int8IOI6__halfEEvPaPKaPKT_iiPKfS9_,"ax",@progbits
	.align	128
        .global         _ZN17fastertransformer24add_bias_gelu_ROW_int8IOI6__halfEEvPaPKaPKT_iiPKfS9_
        .type           _ZN17fastertransformer24add_bias_gelu_ROW_int8IOI6__halfEEvPaPKaPKT_iiPKfS9_,@function
        .size           _ZN17fastertransformer24add_bias_gelu_ROW_int8IOI6__halfEEvPaPKaPKT_iiPKfS9_,(.L_x_12 - _ZN17fastertransformer24add_bias_gelu_ROW_int8IOI6__halfEEvPaPKaPKT_iiPKfS9_)
        .other          _ZN17fastertransformer24add_bias_gelu_ROW_int8IOI6__halfEEvPaPKaPKT_iiPKfS9_,@"STO_CUDA_ENTRY STV_DEFAULT"
_ZN17fastertransformer24add_bias_gelu_ROW_int8IOI6__halfEEvPaPKaPKT_iiPKfS9_:
.text._ZN17fastertransformer24add_bias_gelu_ROW_int8IOI6__halfEEvPaPKaPKT_iiPKfS9_:
[----:B------:R-:W-:Y:S01]  /*0000*/  LDC R1, c[0x0][0x37c] ;  /* 0x0000df00ff017b82 */ /* 0x000fe20000000800 */
[----:B------:R-:W0:Y:S07]  /*0010*/  S2R R3, SR_TID.X ;  /* 0x0000000000037919 */ /* 0x000e2e0000002100 */
[----:B------:R-:W1:Y:S01]  /*0020*/  S2UR UR4, SR_CTAID.X ;  /* 0x00000000000479c3 */ /* 0x000e620000002500 */
[----:B------:R-:W2:Y:S07]  /*0030*/  LDCU.128 UR8, c[0x0][0x380] ;  /* 0x00007000ff0877ac */ /* 0x000eae0008000c00 */
[----:B------:R-:W1:Y:S08]  /*0040*/  LDC R0, c[0x0][0x39c] ;  /* 0x0000e700ff007b82 */ /* 0x000e700000000800 */
[----:B------:R-:W3:Y:S08]  /*0050*/  LDC.64 R10, c[0x0][0x390] ;  /* 0x0000e400ff0a7b82 */ /* 0x000ef00000000a00 */
[----:B------:R-:W4:Y:S01]  /*0060*/  LDC.64 R6, c[0x0][0x3a0] ;  /* 0x0000e800ff067b82 */ /* 0x000f220000000a00 */
[----:B0-----:R-:W-:-:S05]  /*0070*/  SHF.L.U32 R3, R3, 0x2, RZ ;  /* 0x0000000203037819 */ /* 0x001fca00000006ff */
[----:B-1----:R-:W-:Y:S01]  /*0080*/  IMAD R0, R0, UR4, R3 ;  /* 0x0000000400007c24 */ /* 0x002fe2000f8e0203 */
[----:B------:R-:W0:Y:S04]  /*0090*/  LDCU.64 UR4, c[0x0][0x358] ;  /* 0x00006b00ff0477ac */ /* 0x000e280008000a00 */
[----:B------:R-:W-:-:S04]  /*00a0*/  LOP3.LUT R0, R0, 0xfffffffc, RZ, 0xc0, !PT ;  /* 0xfffffffc00007812 */ /* 0x000fc800078ec0ff */
[----:B--2---:R-:W-:-:S04]  /*00b0*/  IADD3 R4, P0, PT, R0, UR10, RZ ;  /* 0x0000000a00047c10 */ /* 0x004fc8000ff1e0ff */
[----:B------:R-:W-:Y:S01]  /*00c0*/  IADD3.X R5, PT, PT, RZ, UR11, RZ, P0, !PT ;  /* 0x0000000bff057c10 */ /* 0x000fe200087fe4ff */
[----:B---3--:R-:W-:-:S04]  /*00d0*/  IMAD.WIDE.U32 R10, R3, 0x2, R10 ;  /* 0x00000002030a7825 */ /* 0x008fc800078e000a */
[----:B0-----:R-:W2:Y:S04]  /*00e0*/  LDG.E.CONSTANT R18, desc[UR4][R4.64] ;  /* 0x0000000404127981 */ /* 0x001ea8000c1e9900 */
[----:B------:R-:W3:Y:S04]  /*00f0*/  LDG.E.U16.CONSTANT R12, desc[UR4][R10.64] ;  /* 0x000000040a0c7981 */ /* 0x000ee8000c1e9500 */
[----:B------:R-:W5:Y:S04]  /*0100*/  LDG.E.U16.CONSTANT R14, desc[UR4][R10.64+0x2] ;  /* 0x000002040a0e7981 */ /* 0x000f68000c1e9500 */
[----:B----4-:R-:W4:Y:S04]  /*0110*/  LDG.E.CONSTANT R6, desc[UR4][R6.64] ;  /* 0x0000000406067981 */ /* 0x010f28000c1e9900 */
[----:B------:R-:W4:Y:S04]  /*0120*/  LDG.E.U16.CONSTANT R16, desc[UR4][R10.64+0x4] ;  /* 0x000004040a107981 */ /* 0x000f28000c1e9500 */
[----:B------:R0:W4:Y:S01]  /*0130*/  LDG.E.U16.CONSTANT R17, desc[UR4][R10.64+0x6] ;  /* 0x000006040a117981 */ /* 0x000122000c1e9500 */
[----:B------:R-:W1:Y:S03]  /*0140*/  LDC.64 R8, c[0x0][0x3a8] ;  /* 0x0000ea00ff087b82 */ /* 0x000e660000000a00 */
[----:B-1----:R1:W4:Y:S01]  /*0150*/  LDG.E.CONSTANT R2, desc[UR4][R8.64] ;  /* 0x0000000408027981 */ /* 0x002322000c1e9900 */
[----:B--2---:R-:W4:Y:S08]  /*0160*/  I2F.S8 R3, R18 ;  /* 0x0000001200037306 */ /* 0x004f300000001400 */
[----:B------:R-:W2:Y:S01]  /*0170*/  I2F.S8 R13, R18.B1 ;  /* 0x10000012000d7306 */ /* 0x000ea20000001400 */
[----:B---3--:R-:W-:-:S02]  /*0180*/  HADD2.F32 R5, -RZ, R12.H0_H0 ;  /* 0x2000000cff057230 */ /* 0x008fc40000004100 */
[----:B-----5:R-:W-:-:S03]  /*0190*/  HADD2.F32 R14, -RZ, R14.H0_H0 ;  /* 0x2000000eff0e7230 */ /* 0x020fc60000004100 */
[C---:B----4-:R-:W-:Y:S02]  /*01a0*/  FFMA.FTZ R4, R6.reuse, R3, R5 ;  /* 0x0000000306047223 */ /* 0x050fe40000010005 */
[----:B------:R-:W3:Y:S01]  /*01b0*/  I2F.S8 R15, R18.B2 ;  /* 0x20000012000f7306 */ /* 0x000ee20000001400 */
[----:B--2---:R-:W-:-:S07]  /*01c0*/  FFMA.FTZ R3, R6, R13, R14 ;  /* 0x0000000d06037223 */ /* 0x004fce000001000e */
[----:B------:R-:W2:Y:S01]  /*01d0*/  I2F.S8 R13, R18.B3 ;  /* 0x30000012000d7306 */ /* 0x000ea20000001400 */
[----:B------:R-:W-:Y:S01]  /*01e0*/  FMUL.FTZ R5, R4, 0.044714998453855514526 ;  /* 0x3d37271304057820 */ /* 0x000fe20000410000 */
[----:B0-----:R-:W-:-:S03]  /*01f0*/  HADD2.F32 R11, -RZ, R16.H0_H0 ;  /* 0x20000010ff0b7230 */ /* 0x001fc60000004100 */
[----:B------:R-:W-:Y:S01]  /*0200*/  FMUL.FTZ R5, R4, R5 ;  /* 0x0000000504057220 */ /* 0x000fe20000410000 */
[----:B------:R-:W-:-:S03]  /*0210*/  HADD2.F32 R17, -RZ, R17.H0_H0 ;  /* 0x20000011ff117230 */ /* 0x000fc60000004100 */
[----:B------:R-:W-:Y:S01]  /*0220*/  FFMA.FTZ R7, R4, R5, R4 ;  /* 0x0000000504077223 */ /* 0x000fe20000010004 */
[C---:B---3--:R-:W-:Y:S01]  /*0230*/  FFMA.FTZ R5, R6.reuse, R15, R11 ;  /* 0x0000000f06057223 */ /* 0x048fe2000001000b */
[----:B-1----:R-:W-:Y:S01]  /*0240*/  FMUL.FTZ R8, R3, 0.044714998453855514526 ;  /* 0x3d37271303087820 */ /* 0x002fe20000410000 */
[----:B--2---:R-:W-:Y:S02]  /*0250*/  FFMA.FTZ R6, R6, R13, R17 ;  /* 0x0000000d06067223 */ /* 0x004fe40000010011 */
[----:B------:R-:W-:Y:S01]  /*0260*/  FMUL.FTZ R10, R5, 0.044714998453855514526 ;  /* 0x3d372713050a7820 */ /* 0x000fe20000410000 */
[----:B------:R-:W-:Y:S01]  /*0270*/  FMUL.FTZ R8, R3, R8 ;  /* 0x0000000803087220 */ /* 0x000fe20000410000 */
[C---:B------:R-:W-:Y:S02]  /*0280*/  FMUL.FTZ R9, R6.reuse, 0.044714998453855514526 ;  /* 0x3d37271306097820 */ /* 0x040fe40000410000 */
[----:B------:R-:W-:Y:S01]  /*0290*/  FMUL.FTZ R10, R5, R10 ;  /* 0x0000000a050a7220 */ /* 0x000fe20000410000 */
[----:B------:R-:W-:Y:S01]  /*02a0*/  FMUL.FTZ R7, R7, 0.79788458347320556641 ;  /* 0x3f4c422a07077820 */ /* 0x000fe20000410000 */
[----:B------:R-:W-:Y:S01]  /*02b0*/  FFMA.FTZ R8, R3, R8, R3 ;  /* 0x0000000803087223 */ /* 0x000fe20000010003 */
[----:B------:R-:W-:Y:S01]  /*02c0*/  FMUL.FTZ R9, R6, R9 ;  /* 0x0000000906097220 */ /* 0x000fe20000410000 */
[----:B------:R-:W-:-:S02]  /*02d0*/  FFMA.FTZ R10, R5, R10, R5 ;  /* 0x0000000a050a7223 */ /* 0x000fc40000010005 */
[----:B------:R-:W-:Y:S01]  /*02e0*/  FMUL.FTZ R8, R8, 0.79788458347320556641 ;  /* 0x3f4c422a08087820 */ /* 0x000fe20000410000 */
[----:B------:R-:W-:Y:S01]  /*02f0*/  FFMA.FTZ R9, R6, R9, R6 ;  /* 0x0000000906097223 */ /* 0x000fe20000010006 */
[----:B------:R-:W-:Y:S01]  /*0300*/  FMUL.FTZ R10, R10, 0.79788458347320556641 ;  /* 0x3f4c422a0a0a7820 */ /* 0x000fe20000410000 */
[----:B------:R-:W0:Y:S02]  /*0310*/  MUFU.TANH R7, R7 ;  /* 0x0000000700077308 */ /* 0x000e240000002400 */
[----:B------:R-:W-:-:S06]  /*0320*/  FMUL.FTZ R11, R9, 0.79788458347320556641 ;  /* 0x3f4c422a090b7820 */ /* 0x000fcc0000410000 */
[----:B------:R-:W1:Y:S08]  /*0330*/  MUFU.TANH R8, R8 ;  /* 0x0000000800087308 */ /* 0x000e700000002400 */
[----:B------:R-:W2:Y:S08]  /*0340*/  MUFU.TANH R10, R10 ;  /* 0x0000000a000a7308 */ /* 0x000eb00000002400 */
[----:B------:R-:W3:Y:S01]  /*0350*/  MUFU.TANH R11, R11 ;  /* 0x0000000b000b7308 */ /* 0x000ee20000002400 */
[----:B0-----:R-:W-:Y:S01]  /*0360*/  FADD.FTZ R7, R7, 1 ;  /* 0x3f80000007077421 */ /* 0x001fe20000010000 */
[----:B-1----:R-:W-:-:S03]  /*0370*/  FADD.FTZ R9, R8, 1 ;  /* 0x3f80000008097421 */ /* 0x002fc60000010000 */
[----:B------:R-:W-:Y:S01]  /*0380*/  FMUL.FTZ R7, R7, 0.5 ;  /* 0x3f00000007077820 */ /* 0x000fe20000410000 */
[----:B--2---:R-:W-:-:S03]  /*0390*/  FADD.FTZ R8, R10, 1 ;  /* 0x3f8000000a087421 */ /* 0x004fc60000010000 */
[----:B------:R-:W-:Y:S01]  /*03a0*/  FMUL.FTZ R7, R4, R7 ;  /* 0x0000000704077220 */ /* 0x000fe20000410000 */
[----:B------:R-:W-:Y:S01]  /*03b0*/  FMUL.FTZ R4, R9, 0.5 ;  /* 0x3f00000009047820 */ /* 0x000fe20000410000 */
[----:B------:R-:W-:Y:S01]  /*03c0*/  FMUL.FTZ R8, R8, 0.5 ;  /* 0x3f00000008087820 */ /* 0x000fe20000410000 */
[----:B---3--:R-:W-:Y:S02]  /*03d0*/  FADD.FTZ R11, R11, 1 ;  /* 0x3f8000000b0b7421 */ /* 0x008fe40000010000 */
[----:B------:R-:W-:Y:S01]  /*03e0*/  FMUL.FTZ R3, R3, R4 ;  /* 0x0000000403037220 */ /* 0x000fe20000410000 */
[----:B------:R-:W-:Y:S01]  /*03f0*/  FMUL.FTZ R5, R5, R8 ;  /* 0x0000000805057220 */ /* 0x000fe20000410000 */
[----:B------:R-:W-:Y:S01]  /*0400*/  FMUL.FTZ R11, R11, 0.5 ;  /* 0x3f0000000b0b7820 */ /* 0x000fe20000410000 */
[C---:B------:R-:W-:Y:S01]  /*0410*/  FMUL.FTZ R7, R2.reuse, R7 ;  /* 0x0000000702077220 */ /* 0x040fe20000410000 */
[----:B------:R-:W-:Y:S02]  /*0420*/  FMUL.FTZ R4, R2, R3 ;  /* 0x0000000302047220 */ /* 0x000fe40000410000 */
[----:B------:R-:W-:Y:S01]  /*0430*/  FMUL.FTZ R11, R6, R11 ;  /* 0x0000000b060b7220 */ /* 0x000fe20000410000 */
[----:B------:R-:W-:-:S03]  /*0440*/  FMUL.FTZ R5, R2, R5 ;  /* 0x0000000502057220 */ /* 0x000fc60000410000 */
[----:B------:R-:W-:Y:S01]  /*0450*/  FMUL.FTZ R11, R2, R11 ;  /* 0x0000000b020b7220 */ /* 0x000fe20000410000 */
[----:B------:R-:W-:Y:S08]  /*0460*/  F2I.S8.NTZ R7, R7 ;  /* 0x0000000700077305 */ /* 0x000ff00000202100 */
[----:B------:R-:W0:Y:S08]  /*0470*/  F2I.S8.NTZ R4, R4 ;  /* 0x0000000400047305 */ /* 0x000e300000202100 */
[----:B------:R-:W-:Y:S08]  /*0480*/  F2I.S8.NTZ R5, R5 ;  /* 0x0000000500057305 */ /* 0x000ff00000202100 */
[----:B------:R-:W1:Y:S01]  /*0490*/  F2I.S8.NTZ R6, R11 ;  /* 0x0000000b00067305 */ /* 0x000e620000202100 */
[----:B0-----:R-:W-:-:S02]  /*04a0*/  PRMT R7, R7, 0x3340, R4 ;  /* 0x0000334007077816 */ /* 0x001fc40000000004 */
[----:B------:R-:W-:-:S04]  /*04b0*/  IADD3 R2, P0, PT, R0, UR8, RZ ;  /* 0x0000000800027c10 */ /* 0x000fc8000ff1e0ff */
[----:B------:R-:W-:Y:S02]  /*04c0*/  IADD3.X R3, PT, PT, RZ, UR9, RZ, P0, !PT ;  /* 0x00000009ff037c10 */ /* 0x000fe400087fe4ff */
[----:B-1----:R-:W-:-:S04]  /*04d0*/  PRMT R6, R5, 0x3340, R6 ;  /* 0x0000334005067816 */ /* 0x002fc80000000006 */
[----:B------:R-:W-:-:S05]  /*04e0*/  PRMT R7, R7, 0x5410, R6 ;  /* 0x0000541007077816 */ /* 0x000fca0000000006 */
[----:B------:R-:W-:Y:S01]  /*04f0*/  STG.E desc[UR4][R2.64], R7 ;  /* 0x0000000702007986 */ /* 0x000fe2000c101904 */
[----:B------:R-:W-:Y:S05]  /*0500*/  EXIT ;  /* 0x000000000000794d */ /* 0x000fea0003800000 */
.L_x_0:
[----:B------:R-:W-:-:S00]  /*0510*/  BRA `(.L_x_0) ;  /* 0xfffffffc00fc7947 */ /* 0x000fc0000383ffff */
[----:B------:R-:W-:-:S00]  /*0520*/  NOP ;  /* 0x0000000000007918 */ /* 0x000fc00000000000 */
        /* <DEDUP_REMOVED lines=13> */
.L_x_12:


//--------------------- .text._ZN17fastertransformer24add_bias_gelu_ROW_int8IOIfEEvPaPKaPKT_iiPKfS8_ --------------------------
	.section	.text._ZN17fastertransformer24add_bias_gelu_ROW_int8IOIfEEvPaPKaPKT_iiPKfS8_,"ax",@progbits
	.align	128
        .global         _ZN17fastertransformer24add_bias_gelu_ROW_int8IOIfEEvPaPKaPKT_iiPKfS8_
        .type           _ZN17fastertransformer24add_bias_gelu_ROW_int8IOIfEEvPaPKaPKT_iiPKfS8_,@function
        .size           _ZN17fastertransformer24add_bias_gelu_ROW_int8IOIfEEvPaPKaPKT_iiPKfS8_,(.L_x_13 - _ZN17fastertransformer24add_bias_gelu_ROW_int8IOIfEEvPaPKaPKT_iiPKfS8_)
        .other          _ZN17fastertransformer24add_bias_gelu_ROW_int8IOIfEEvPaPKaPKT_iiPKfS8_,@"STO_CUDA_ENTRY STV_DEFAULT"
_ZN17fastertransformer24add_bias_gelu_ROW_int8IOIfEEvPaPKaPKT_iiPKfS8_:
.text._ZN17fastertransformer24add_bias_gelu_ROW_int8IOIfEEvPaPKaPKT_iiPKfS8_:
        /* <DEDUP_REMOVED lines=12> */
[----:B------:R-:W-:-:S05]  /*00c0*/  IADD3.X R5, PT, PT, RZ, UR11, RZ, P0, !PT ;  /* 0x0000000bff057c10 */ /* 0x000fca00087fe4ff */
[----:B0-----:R-:W2:Y:S01]  /*00d0*/  LDG.E.CONSTANT R14, desc[UR4][R4.64] ;  /* 0x00000004040e7981 */ /* 0x001ea2000c1e9900 */
[----:B---3--:R-:W-:-:S03]  /*00e0*/  IMAD.WIDE.U32 R10, R3, 0x4, R10 ;  /* 0x00000004030a7825 */ /* 0x008fc600078e000a */
[----:B----4-:R-:W3:Y:S04]  /*00f0*/  LDG.E.CONSTANT R6, desc[UR4][R6.64] ;  /* 0x0000000406067981 */ /* 0x010ee8000c1e9900 */
[----:B------:R-:W3:Y:S04]  /*0100*/  LDG.E.CONSTANT R13, desc[UR4][R10.64] ;  /* 0x000000040a0d7981 */ /* 0x000ee8000c1e9900 */
[----:B------:R-:W4:Y:S04]  /*0110*/  LDG.E.CONSTANT R12, desc[UR4][R10.64+0x4] ;  /* 0x000004040a0c7981 */ /* 0x000f28000c1e9900 */
[----:B------:R-:W5:Y:S04]  /*0120*/  LDG.E.CONSTANT R19, desc[UR4][R10.64+0x8] ;  /* 0x000008040a137981 */ /* 0x000f68000c1e9900 */
[----:B------:R0:W5:Y:S01]  /*0130*/  LDG.E.CONSTANT R21, desc[UR4][R10.64+0xc] ;  /* 0x00000c040a157981 */ /* 0x000162000c1e9900 */
[----:B------:R-:W1:Y:S03]  /*0140*/  LDC.64 R8, c[0x0][0x3a8] ;  /* 0x0000ea00ff087b82 */ /* 0x000e660000000a00 */
[----:B-1----:R1:W5:Y:S01]  /*0150*/  LDG.E.CONSTANT R2, desc[UR4][R8.64] ;  /* 0x0000000408027981 */ /* 0x002362000c1e9900 */
[----:B--2---:R-:W3:Y:S08]  /*0160*/  I2F.S8 R3, R14 ;  /* 0x0000000e00037306 */ /* 0x004ef00000001400 */
[----:B------:R-:W4:Y:S01]  /*0170*/  I2F.S8 R15, R14.B1 ;  /* 0x1000000e000f7306 */ /* 0x000f220000001400 */
[----:B---3--:R-:W-:-:S07]  /*0180*/  FFMA.FTZ R5, R6, R3, R13 ;  /* 0x0000000306057223 */ /* 0x008fce000001000d */
[----:B------:R-:W5:Y:S01]  /*0190*/  I2F.S8 R17, R14.B2 ;  /* 0x2000000e00117306 */ /* 0x000f620000001400 */
[----:B------:R-:W-:Y:S01]  /*01a0*/  FMUL.FTZ R4, R5, 0.044714998453855514526 ;  /* 0x3d37271305047820 */ /* 0x000fe20000410000 */
[----:B----4-:R-:W-:-:S06]  /*01b0*/  FFMA.FTZ R3, R6, R15, R12 ;  /* 0x0000000f06037223 */ /* 0x010fcc000001000c */
[----:B------:R-:W2:Y:S01]  /*01c0*/  I2F.S8 R13, R14.B3 ;  /* 0x3000000e000d7306 */ /* 0x000ea20000001400 */
[----:B------:R-:W-:Y:S01]  /*01d0*/  FMUL.FTZ R4, R5, R4 ;  /* 0x0000000405047220 */ /* 0x000fe20000410000 */
[----:B0-----:R-:W-:-:S03]  /*01e0*/  FMUL.FTZ R10, R3, 0.044714998453855514526 ;  /* 0x3d372713030a7820 */ /* 0x001fc60000410000 */
[----:B------:R-:W-:Y:S01]  /*01f0*/  FFMA.FTZ R7, R5, R4, R5 ;  /* 0x0000000405077223 */ /* 0x000fe20000010005 */
[----:B-----5:R-:W-:Y:S01]  /*0200*/  FFMA.FTZ R4, R6, R17, R19 ;  /* 0x0000001106047223 */ /* 0x020fe20000010013 */
[----:B------:R-:W-:Y:S02]  /*0210*/  FMUL.FTZ R10, R3, R10 ;  /* 0x0000000a030a7220 */ /* 0x000fe40000410000 */
[----:B------:R-:W-:Y:S01]  /*0220*/  FMUL.FTZ R7, R7, 0.79788458347320556641 ;  /* 0x3f4c422a07077820 */ /* 0x000fe20000410000 */
[----:B-1----:R-:W-:Y:S01]  /*0230*/  FMUL.FTZ R9, R4, 0.044714998453855514526 ;  /* 0x3d37271304097820 */ /* 0x002fe20000410000 */
[----:B------:R-:W-:Y:S01]  /*0240*/  FFMA.FTZ R10, R3, R10, R3 ;  /* 0x0000000a030a7223 */ /* 0x000fe20000010003 */
[----:B--2---:R-:W-:Y:S02]  /*0250*/  FFMA.FTZ R6, R6, R13, R21 ;  /* 0x0000000d06067223 */ /* 0x004fe40000010015 */
[----:B------:R-:W-:Y:S01]  /*0260*/  FMUL.FTZ R9, R4, R9 ;  /* 0x0000000904097220 */ /* 0x000fe20000410000 */
[----:B------:R-:W-:Y:S01]  /*0270*/  FMUL.FTZ R10, R10, 0.79788458347320556641 ;  /* 0x3f4c422a0a0a7820 */ /* 0x000fe20000410000 */
[----:B------:R-:W0:Y:S01]  /*0280*/  MUFU.TANH R7, R7 ;  /* 0x0000000700077308 */ /* 0x000e220000002400 */
[----:B------:R-:W-:Y:S01]  /*0290*/  FMUL.FTZ R11, R6, 0.044714998453855514526 ;  /* 0x3d372713060b7820 */ /* 0x000fe20000410000 */
[----:B------:R-:W-:-:S03]  /*02a0*/  FFMA.FTZ R9, R4, R9, R4 ;  /* 0x0000000904097223 */ /* 0x000fc60000010004 */
[C---:B------:R-:W-:Y:S01]  /*02b0*/  FMUL.FTZ R11, R6.reuse, R11 ;  /* 0x0000000b060b7220 */ /* 0x040fe20000410000 */
[----:B------:R-:W-:Y:S02]  /*02c0*/  FMUL.FTZ R9, R9, 0.79788458347320556641 ;  /* 0x3f4c422a09097820 */ /* 0x000fe40000410000 */
[----:B------:R-:W1:Y:S01]  /*02d0*/  MUFU.TANH R10, R10 ;  /* 0x0000000a000a7308 */ /* 0x000e620000002400 */
[----:B------:R-:W-:-:S04]  /*02e0*/  FFMA.FTZ R11, R6, R11, R6 ;  /* 0x0000000b060b7223 */ /* 0x000fc80000010006 */
[----:B------:R-:W-:-:S03]  /*02f0*/  FMUL.FTZ R11, R11, 0.79788458347320556641 ;  /* 0x3f4c422a0b0b7820 */ /* 0x000fc60000410000 */
[----:B------:R-:W2:Y:S01]  /*0300*/  MUFU.TANH R9, R9 ;  /* 0x0000000900097308 */ /* 0x000ea20000002400 */
[----:B0-----:R-:W-:-:S04]  /*0310*/  FADD.FTZ R7, R7, 1 ;  /* 0x3f80000007077421 */ /* 0x001fc80000010000 */
[----:B------:R-:W-:-:S03]  /*0320*/  FMUL.FTZ R8, R7, 0.5 ;  /* 0x3f00000007087820 */ /* 0x000fc60000410000 */
[----:B------:R-:W0:Y:S01]  /*0330*/  MUFU.TANH R11, R11 ;  /* 0x0000000b000b7308 */ /* 0x000e220000002400 */
[----:B-1----:R-:W-:Y:S01]  /*0340*/  FADD.FTZ R7, R10, 1 ;  /* 0x3f8000000a077421 */ /* 0x002fe20000010000 */
[----:B------:R-:W-:-:S03]  /*0350*/  FMUL.FTZ R5, R5, R8 ;  /* 0x0000000805057220 */ /* 0x000fc60000410000 */
[----:B------:R-:W-:Y:S01]  /*0360*/  FMUL.FTZ R8, R7, 0.5 ;  /* 0x3f00000007087820 */ /* 0x000fe20000410000 */
[----:B------:R-:W-:Y:S01]  /*0370*/  FMUL.FTZ R5, R2, R5 ;  /* 0x0000000502057220 */ /* 0x000fe20000410000 */
[----:B--2---:R-:W-:Y:S02]  /*0380*/  FADD.FTZ R7, R9, 1 ;  /* 0x3f80000009077421 */ /* 0x004fe40000010000 */
[----:B------:R-:W-:-:S03]  /*0390*/  FMUL.FTZ R3, R3, R8 ;  /* 0x0000000803037220 */ /* 0x000fc60000410000 */
[----:B------:R-:W-:Y:S01]  /*03a0*/  F2I.S8.NTZ R5, R5 ;  /* 0x0000000500057305 */ /* 0x000fe20000202100 */
[----:B------:R-:W-:Y:S01]  /*03b0*/  FMUL.FTZ R9, R7, 0.5 ;  /* 0x3f00000007097820 */ /* 0x000fe20000410000 */
[----:B------:R-:W-:Y:S01]  /*03c0*/  FMUL.FTZ R7, R2, R3 ;  /* 0x0000000302077220 */ /* 0x000fe20000410000 */
[----:B0-----:R-:W-:Y:S02]  /*03d0*/  FADD.FTZ R11, R11, 1 ;  /* 0x3f8000000b0b7421 */ /* 0x001fe40000010000 */
[----:B------:R-:W-:-:S03]  /*03e0*/  FMUL.FTZ R9, R4, R9 ;  /* 0x0000000904097220 */ /* 0x000fc60000410000 */
[----:B------:R-:W0:Y:S01]  /*03f0*/  F2I.S8.NTZ R4, R7 ;  /* 0x0000000700047305 */ /* 0x000e220000202100 */
[----:B------:R-:W-:Y:S01]  /*0400*/  FMUL.FTZ R11, R11, 0.5 ;  /* 0x3f0000000b0b7820 */ /* 0x000fe20000410000 */
[----:B------:R-:W-:-:S03]  /*0410*/  FMUL.FTZ R9, R2, R9 ;  /* 0x0000000902097220 */ /* 0x000fc60000410000 */
[----:B------:R-:W-:-:S03]  /*0420*/  FMUL.FTZ R11, R6, R11 ;  /* 0x0000000b060b7220 */ /* 0x000fc60000410000 */
[----:B------:R-:W-:Y:S01]  /*0430*/  F2I.S8.NTZ R9, R9 ;  /* 0x0000000900097305 */ /* 0x000fe20000202100 */
[----:B------:R-:W-:Y:S01]  /*0440*/  FMUL.FTZ R11, R2, R11 ;  /* 0x0000000b020b7220 */ /* 0x000fe20000410000 */
[----:B------:R-:W-:-:S04]  /*0450*/  IADD3 R2, P0, PT, R0, UR8, RZ ;  /* 0x0000000800027c10 */ /* 0x000fc8000ff1e0ff */
[----:B------:R-:W-:Y:S02]  /*0460*/  IADD3.X R3, PT, PT, RZ, UR9, RZ, P0, !PT ;  /* 0x00000009ff037c10 */ /* 0x000fe400087fe4ff */
[----:B------:R-:W1:Y:S01]  /*0470*/  F2I.S8.NTZ R6, R11 ;  /* 0x0000000b00067305 */ /* 0x000e620000202100 */
[----:B0-----:R-:W-:Y:S02]  /*0480*/  PRMT R4, R5, 0x3340, R4 ;  /* 0x0000334005047816 */ /* 0x001fe40000000004 */
[----:B-1----:R-:W-:-:S04]  /*0490*/  PRMT R5, R9, 0x3340, R6 ;  /* 0x0000334009057816 */ /* 0x002fc80000000006 */
[----:B------:R-:W-:-:S05]  /*04a0*/  PRMT R5, R4, 0x5410, R5 ;  /* 0x0000541004057816 */ /* 0x000fca0000000005 */
[----:B------:R-:W-:Y:S01]  /*04b0*/  STG.E desc[UR4][R2.64], R5 ;  /* 0x0000000502007986 */ /* 0x000fe2000c101904 */
[----:B------:R-:W-:Y:S05]  /*04c0*/  EXIT ;  /* 0x000000000000794d */ /* 0x000fea0003800000 */
.L_x_1:
        /* <DEDUP_REMOVED lines=11> */
.L_x_13:


//--------------------- .text._ZN17fastertransformer26add_bias_gelu_COL32_int8IOIfEEvPaPKT_iiPKfS6_ --------------------------
	.section	.text._ZN17fastertransformer26add_bias_gelu_COL32_int8IOIfEEvPaPKT_iiPKfS6_,"ax",@progbits
	.align	128
        .global         _ZN17fastertransformer26add_bias_gelu_COL32_int8IOIfEEvPaPKT_iiPKfS6_
        .type           _ZN17fastertransformer26add_bias_gelu_COL32_int8IOIfEEvPaPKT_iiPKfS6_,@function
        .size           _ZN17fastertransformer26add_bias_gelu_COL32_int8IOIfEEvPaPKT_iiPKfS6_,(.L_x_14 - _ZN17fastertransformer26add_bias_gelu_COL32_int8IOIfEEvPaPKT_iiPKfS6_)
        .other          _ZN17fastertransformer26add_bias_gelu_COL32_int8IOIfEEvPaPKT_iiPKfS6_,@"STO_CUDA_ENTRY STV_DEFAULT"
_ZN17fastertransformer26add_bias_gelu_COL32_int8IOIfEEvPaPKT_iiPKfS6_:
.text._ZN17fastertransformer26add_bias_gelu_COL32_int8IOIfEEvPaPKT_iiPKfS6_:
[----:B------:R-:W-:Y:S01]  /*0000*/  LDC R1, c[0x0][0x37c] ;  /* 0x0000df00ff017b82 */ /* 0x000fe20000000800 */
[----:B------:R-:W0:Y:S01]  /*0010*/  S2R R9, SR_TID.X ;  /* 0x0000000000097919 */ /* 0x000e220000002100 */
[----:B------:R-:W1:Y:S01]  /*0020*/  LDCU UR6, c[0x0][0x394] ;  /* 0x00007280ff0677ac */ /* 0x000e620008000800 */
[----:B0-----:R-:W-:-:S04]  /*0030*/  SHF.L.U32 R9, R9, 0x2, RZ ;  /* 0x0000000209097819 */ /* 0x001fc800000006ff */
[----:B-1----:R-:W-:-:S13]  /*0040*/  ISETP.GE.AND P0, PT, R9, UR6, PT ;  /* 0x0000000609007c0c */ /* 0x002fda000bf06270 */
[----:B------:R-:W-:Y:S05]  /*0050*/  @P0 EXIT ;  /* 0x000000000000094d */ /* 0x000fea0003800000 */
[----:B------:R-:W0:Y:S01]  /*0060*/  LDC.64 R4, c[0x0][0x398] ;  /* 0x0000e600ff047b82 */ /* 0x000e220000000a00 */
[----:B------:R-:W0:Y:S07]  /*0070*/  LDCU.64 UR4, c[0x0][0x358] ;  /* 0x00006b00ff0477ac */ /* 0x000e2e0008000a00 */
[----:B------:R-:W1:Y:S01]  /*0080*/  LDC.64 R10, c[0x0][0x3a0] ;  /* 0x0000e800ff0a7b82 */ /* 0x000e620000000a00 */
[----:B------:R-:W2:Y:S01]  /*0090*/  S2R R7, SR_CTAID.X ;  /* 0x0000000000077919 */ /* 0x000ea20000002500 */
[----:B------:R-:W3:Y:S01]  /*00a0*/  LDCU UR7, c[0x0][0x390] ;  /* 0x00007200ff0777ac */ /* 0x000ee20008000800 */
[----:B------:R-:W4:Y:S05]  /*00b0*/  LDCU.64 UR8, c[0x0][0x380] ;  /* 0x00007000ff0877ac */ /* 0x000f2a0008000a00 */
[----:B------:R-:W2:Y:S01]  /*00c0*/  LDC R8, c[0x0][0x360] ;  /* 0x0000d800ff087b82 */ /* 0x000ea20000000800 */
[----:B0-----:R0:W5:Y:S07]  /*00d0*/  LDG.E.CONSTANT R0, desc[UR4][R4.64] ;  /* 0x0000000404007981 */ /* 0x00116e000c1e9900 */
[----:B------:R-:W0:Y:S01]  /*00e0*/  LDC.64 R2, c[0x0][0x388] ;  /* 0x0000e200ff027b82 */ /* 0x000e220000000a00 */
[----:B-1-34-:R1:W5:Y:S02]  /*00f0*/  LDG.E.CONSTANT R6, desc[UR4][R10.64] ;  /* 0x000000040a067981 */ /* 0x01a364000c1e9900 */
.L_x_2:
[C---:B-1----:R-:W-:Y:S02]  /*0100*/  LOP3.LUT R10, R9.reuse, 0x1c, RZ, 0xc0, !PT ;  /* 0x0000001c090a7812 */ /* 0x042fe400078ec0ff */
[----:B0--3--:R-:W-:Y:S02]  /*0110*/  LOP3.LUT R4, R9, 0xffffffe0, RZ, 0xc0, !PT ;  /* 0xffffffe009047812 */ /* 0x009fe400078ec0ff */
[----:B--2---:R-:W-:-:S05]  /*0120*/  LEA R5, R7, R10, 0x5 ;  /* 0x0000000a07057211 */ /* 0x004fca00078e28ff */
[----:B------:R-:W-:-:S05]  /*0130*/  IMAD R4, R4, UR7, R5 ;  /* 0x0000000704047c24 */ /* 0x000fca000f8e0205 */
[----:B------:R-:W-:-:S04]  /*0140*/  IADD3 R4, P0, PT, R4, UR8, RZ ;  /* 0x0000000804047c10 */ /* 0x000fc8000ff1e0ff */
[----:B------:R-:W-:-:S05]  /*0150*/  IADD3.X R5, PT, PT, RZ, UR9, RZ, P0, !PT ;  /* 0x00000009ff057c10 */ /* 0x000fca00087fe4ff */
[----:B------:R-:W2:Y:S01]  /*0160*/  LDG.E.CONSTANT R20, desc[UR4][R4.64] ;  /* 0x0000000404147981 */ /* 0x000ea2000c1e9900 */
[----:B------:R-:W-:-:S05]  /*0170*/  IMAD.WIDE R14, R9, 0x4, R2 ;  /* 0x00000004090e7825 */ /* 0x000fca00078e0202 */
[----:B------:R-:W3:Y:S04]  /*0180*/  LDG.E.CONSTANT R17, desc[UR4][R14.64] ;  /* 0x000000040e117981 */ /* 0x000ee8000c1e9900 */
[----:B------:R-:W4:Y:S04]  /*0190*/  LDG.E.CONSTANT R23, desc[UR4][R14.64+0x8] ;  /* 0x000008040e177981 */ /* 0x000f28000c1e9900 */
[----:B------:R-:W4:Y:S04]  /*01a0*/  LDG.E.CONSTANT R10, desc[UR4][R14.64+0x4] ;  /* 0x000004040e0a7981 */ /* 0x000f28000c1e9900 */
[----:B------:R0:W4:Y:S01]  /*01b0*/  LDG.E.CONSTANT R13, desc[UR4][R14.64+0xc] ;  /* 0x00000c040e0d7981 */ /* 0x000122000c1e9900 */
[----:B------:R-:W-:-:S04]  /*01c0*/  LEA R9, R8, R9, 0x2 ;  /* 0x0000000908097211 */ /* 0x000fc800078e10ff */
[----:B------:R-:W-:Y:S01]  /*01d0*/  ISETP.GE.AND P0, PT, R9, UR6, PT ;  /* 0x0000000609007c0c */ /* 0x000fe2000bf06270 */
[----:B--2---:R-:W3:Y:S08]  /*01e0*/  I2F.S8 R11, R20 ;  /* 0x00000014000b7306 */ /* 0x004ef00000001400 */
[----:B------:R-:W4:Y:S01]  /*01f0*/  I2F.S8 R21, R20.B2 ;  /* 0x2000001400157306 */ /* 0x000f220000001400 */
[----:B---3-5:R-:W-:-:S07]  /*0200*/  FFMA.FTZ R12, R0, R11, R17 ;  /* 0x0000000b000c7223 */ /* 0x028fce0000010011 */
[----:B------:R-:W1:Y:S01]  /*0210*/  I2F.S8 R19, R20.B1 ;  /* 0x1000001400137306 */ /* 0x000e620000001400 */
[----:B------:R-:W-:-:S07]  /*0220*/  FMUL.FTZ R11, R12, 0.044714998453855514526 ;  /* 0x3d3727130c0b7820 */ /* 0x000fce0000410000 */
[----:B------:R-:W2:Y:S01]  /*0230*/  I2F.S8 R18, R20.B3 ;  /* 0x3000001400127306 */ /* 0x000ea20000001400 */
[----:B------:R-:W-:-:S04]  /*0240*/  FMUL.FTZ R11, R12, R11 ;  /* 0x0000000b0c0b7220 */ /* 0x000fc80000410000 */
[----:B------:R-:W-:Y:S01]  /*0250*/  FFMA.FTZ R16, R12, R11, R12 ;  /* 0x0000000b0c107223 */ /* 0x000fe2000001000c */
[C---:B----4-:R-:W-:Y:S01]  /*0260*/  FFMA.FTZ R11, R0.reuse, R21, R23 ;  /* 0x00000015000b7223 */ /* 0x050fe20000010017 */
[----:B-1----:R-:W-:-:S03]  /*0270*/  FFMA.FTZ R10, R0, R19, R10 ;  /* 0x00000013000a7223 */ /* 0x002fc6000001000a */
[C---:B0-----:R-:W-:Y:S01]  /*0280*/  FMUL.FTZ R14, R11.reuse, 0.044714998453855514526 ;  /* 0x3d3727130b0e7820 */ /* 0x041fe20000410000 */
[----:B------:R-:W-:Y:S01]  /*0290*/  FMUL.FTZ R17, R10, 0.044714998453855514526 ;  /* 0x3d3727130a117820 */ /* 0x000fe20000410000 */
[----:B--2---:R-:W-:Y:S01]  /*02a0*/  FFMA.FTZ R13, R0, R18, R13 ;  /* 0x00000012000d7223 */ /* 0x004fe2000001000d */
[----:B------:R-:W-:Y:S01]  /*02b0*/  FMUL.FTZ R16, R16, 0.79788458347320556641 ;  /* 0x3f4c422a10107820 */ /* 0x000fe20000410000 */
[----:B------:R-:W-:Y:S02]  /*02c0*/  FMUL.FTZ R14, R11, R14 ;  /* 0x0000000e0b0e7220 */ /* 0x000fe40000410000 */
[----:B------:R-:W-:Y:S01]  /*02d0*/  FMUL.FTZ R18, R13, 0.044714998453855514526 ;  /* 0x3d3727130d127820 */ /* 0x000fe20000410000 */
[C---:B------:R-:W-:Y:S01]  /*02e0*/  FMUL.FTZ R17, R10.reuse, R17 ;  /* 0x000000110a117220 */ /* 0x040fe20000410000 */
[----:B------:R-:W-:Y:S02]  /*02f0*/  FFMA.FTZ R14, R11, R14, R11 ;  /* 0x0000000e0b0e7223 */ /* 0x000fe4000001000b */
[C---:B------:R-:W-:Y:S01]  /*0300*/  FMUL.FTZ R20, R13.reuse, R18 ;  /* 0x000000120d147220 */ /* 0x040fe20000410000 */
[----:B------:R-:W-:Y:S01]  /*0310*/  FFMA.FTZ R17, R10, R17, R10 ;  /* 0x000000110a117223 */ /* 0x000fe2000001000a */
[----:B------:R-:W0:Y:S02]  /*0320*/  MUFU.TANH R16, R16 ;  /* 0x0000001000107308 */ /* 0x000e240000002400 */
[----:B------:R-:W-:Y:S01]  /*0330*/  FFMA.FTZ R20, R13, R20, R13 ;  /* 0x000000140d147223 */ /* 0x000fe2000001000d */
[----:B------:R-:W-:Y:S01]  /*0340*/  FMUL.FTZ R18, R14, 0.79788458347320556641 ;  /* 0x3f4c422a0e127820 */ /* 0x000fe20000410000 */
[----:B------:R-:W-:-:S02]  /*0350*/  FMUL.FTZ R17, R17, 0.79788458347320556641 ;  /* 0x3f4c422a11117820 */ /* 0x000fc40000410000 */
[----:B------:R-:W-:-:S03]  /*0360*/  FMUL.FTZ R20, R20, 0.79788458347320556641 ;  /* 0x3f4c422a14147820 */ /* 0x000fc60000410000 */
[----:B------:R-:W1:Y:S08]  /*0370*/  MUFU.TANH R18, R18 ;  /* 0x0000001200127308 */ /* 0x000e700000002400 */
[----:B------:R-:W2:Y:S01]  /*0380*/  MUFU.TANH R17, R17 ;  /* 0x0000001100117308 */ /* 0x000ea20000002400 */
[----:B0-----:R-:W-:-:S07]  /*0390*/  FADD.FTZ R16, R16, 1 ;  /* 0x3f80000010107421 */ /* 0x001fce0000010000 */
[----:B------:R-:W0:Y:S01]  /*03a0*/  MUFU.TANH R20, R20 ;  /* 0x0000001400147308 */ /* 0x000e220000002400 */
[----:B------:R-:W-:-:S04]  /*03b0*/  FMUL.FTZ R15, R16, 0.5 ;  /* 0x3f000000100f7820 */ /* 0x000fc80000410000 */
[----:B------:R-:W-:Y:S01]  /*03c0*/  FMUL.FTZ R15, R12, R15 ;  /* 0x0000000f0c0f7220 */ /* 0x000fe20000410000 */
[----:B-1----:R-:W-:Y:S01]  /*03d0*/  FADD.FTZ R12, R18, 1 ;  /* 0x3f800000120c7421 */ /* 0x002fe20000010000 */
[----:B--2---:R-:W-:-:S03]  /*03e0*/  FADD.FTZ R14, R17, 1 ;  /* 0x3f800000110e7421 */ /* 0x004fc60000010000 */
[----:B------:R-:W-:Y:S01]  /*03f0*/  FMUL.FTZ R12, R12, 0.5 ;  /* 0x3f0000000c0c7820 */ /* 0x000fe20000410000 */
[----:B------:R-:W-:Y:S01]  /*0400*/  FMUL.FTZ R17, R14, 0.5 ;  /* 0x3f0000000e117820 */ /* 0x000fe20000410000 */
[----:B0-----:R-:W-:Y:S02]  /*0410*/  FADD.FTZ R20, R20, 1 ;  /* 0x3f80000014147421 */ /* 0x001fe40000010000 */
[----:B------:R-:W-:Y:S02]  /*0420*/  FMUL.FTZ R11, R11, R12 ;  /* 0x0000000c0b0b7220 */ /* 0x000fe40000410000 */
[----:B------:R-:W-:Y:S01]  /*0430*/  FMUL.FTZ R20, R20, 0.5 ;  /* 0x3f00000014147820 */ /* 0x000fe20000410000 */
[----:B------:R-:W-:Y:S01]  /*0440*/  FMUL.FTZ R17, R10, R17 ;  /* 0x000000110a117220 */ /* 0x000fe20000410000 */
[C---:B------:R-:W-:Y:S02]  /*0450*/  FMUL.FTZ R15, R6.reuse, R15 ;  /* 0x0000000f060f7220 */ /* 0x040fe40000410000 */
[----:B------:R-:W-:Y:S01]  /*0460*/  FMUL.FTZ R13, R13, R20 ;  /* 0x000000140d0d7220 */ /* 0x000fe20000410000 */
[C---:B------:R-:W-:Y:S01]  /*0470*/  FMUL.FTZ R11, R6.reuse, R11 ;  /* 0x0000000b060b7220 */ /* 0x040fe20000410000 */
[----:B------:R-:W-:-:S02]  /*0480*/  FMUL.FTZ R17, R6, R17 ;  /* 0x0000001106117220 */ /* 0x000fc40000410000 */
[----:B------:R-:W-:Y:S01]  /*0490*/  FMUL.FTZ R13, R6, R13 ;  /* 0x0000000d060d7220 */ /* 0x000fe20000410000 */
[----:B------:R-:W-:Y:S08]  /*04a0*/  F2I.S8.NTZ R15, R15 ;  /* 0x0000000f000f7305 */ /* 0x000ff00000202100 */
[----:B------:R-:W0:Y:S08]  /*04b0*/  F2I.S8.NTZ R10, R17 ;  /* 0x00000011000a7305 */ /* 0x000e300000202100 */
[----:B------:R-:W-:Y:S08]  /*04c0*/  F2I.S8.NTZ R11, R11 ;  /* 0x0000000b000b7305 */ /* 0x000ff00000202100 */
[----:B------:R-:W1:Y:S01]  /*04d0*/  F2I.S8.NTZ R12, R13 ;  /* 0x0000000d000c7305 */ /* 0x000e620000202100 */
[----:B0-----:R-:W-:-:S02]  /*04e0*/  PRMT R10, R15, 0x3340, R10 ;  /* 0x000033400f0a7816 */ /* 0x001fc4000000000a */
[----:B-1----:R-:W-:-:S04]  /*04f0*/  PRMT R15, R11, 0x3340, R12 ;  /* 0x000033400b0f7816 */ /* 0x002fc8000000000c */
[----:B------:R-:W-:-:S05]  /*0500*/  PRMT R15, R10, 0x5410, R15 ;  /* 0x000054100a0f7816 */ /* 0x000fca000000000f */
[----:B------:R3:W-:Y:S01]  /*0510*/  STG.E desc[UR4][R4.64], R15 ;  /* 0x0000000f04007986 */ /* 0x0007e2000c101904 */
[----:B------:R-:W-:Y:S05]  /*0520*/  @!P0 BRA `(.L_x_2) ;  /* 0xfffffff800f48947 */ /* 0x000fea000383ffff */
[----:B------:R-:W-:Y:S05]  /*0530*/  EXIT ;  /* 0x000000000000794d */ /* 0x000fea0003800000 */
.L_x_3:
        /* <DEDUP_REMOVED lines=12> */
.L_x_14:


//--------------------- .text._ZN17fastertransformer26add_bias_gelu_COL32_int8IOI6__halfEEvPaPKaPKT_iiPKfS9_ --------------------------
	.section	.text._ZN17fastertransformer26add_bias_gelu_COL32_int8IOI6__halfEEvPaPKaPKT_iiPKfS9_,"ax",@progbits
	.align	128
        .global         _ZN17fastertransformer26add_bias_gelu_COL32_int8IOI6__halfEEvPaPKaPKT_iiPKfS9_
        .type           _ZN17fastertransformer26add_bias_gelu_COL32_int8IOI6__halfEEvPaPKaPKT_iiPKfS9_,@function
        .size           _ZN17fastertransformer26add_bias_gelu_COL32_int8IOI6__halfEEvPaPKaPKT_iiPKfS9_,(.L_x_15 - _ZN17fastertransformer26add_bias_gelu_COL32_int8IOI6__halfEEvPaPKaPKT_iiPKfS9_)
        .other          _ZN17fastertransformer26add_bias_gelu_COL32_int8IOI6__halfEEvPaPKaPKT_iiPKfS9_,@"STO_CUDA_ENTRY STV_DEFAULT"
_ZN17fastertransformer26add_bias_gelu_COL32_int8IOI6__halfEEvPaPKaPKT_iiPKfS9_:
.text._ZN17fastertransformer26add_bias_gelu_COL32_int8IOI6__halfEEvPaPKaPKT_iiPKfS9_:
        /* <DEDUP_REMOVED lines=11> */
[----:B------:R-:W4:Y:S05]  /*00b0*/  LDCU.128 UR8, c[0x0][0x380] ;  /* 0x00007000ff0877ac */ /* 0x000f2a0008000c00 */
[----:B------:R-:W2:Y:S01]  /*00c0*/  LDC R6, c[0x0][0x360] ;  /* 0x0000d800ff067b82 */ /* 0x000ea20000000800 */
[----:B0-----:R0:W5:Y:S07]  /*00d0*/  LDG.E.CONSTANT R0, desc[UR4][R8.64] ;  /* 0x0000000408007981 */ /* 0x00116e000c1e9900 */
[----:B------:R-:W0:Y:S01]  /*00e0*/  LDC.64 R2, c[0x0][0x390] ;  /* 0x0000e400ff027b82 */ /* 0x000e220000000a00 */
[----:B-1-34-:R1:W5:Y:S02]  /*00f0*/  LDG.E.CONSTANT R4, desc[UR4][R10.64] ;  /* 0x000000040a047981 */ /* 0x01a364000c1e9900 */
.L_x_4:
        /* <DEDUP_REMOVED lines=8> */
[----:B------:R-:W3:Y:S04]  /*0180*/  LDG.E.U16.CONSTANT R14, desc[UR4][R12.64] ;  /* 0x000000040c0e7981 */ /* 0x000ee8000c1e9500 */
[----:B------:R-:W4:Y:S04]  /*0190*/  LDG.E.U16.CONSTANT R16, desc[UR4][R12.64+0x2] ;  /* 0x000002040c107981 */ /* 0x000f28000c1e9500 */
[----:B------:R-:W4:Y:S04]  /*01a0*/  LDG.E.U16.CONSTANT R18, desc[UR4][R12.64+0x4] ;  /* 0x000004040c127981 */ /* 0x000f28000c1e9500 */
[----:B------:R-:W4:Y:S01]  /*01b0*/  LDG.E.U16.CONSTANT R20, desc[UR4][R12.64+0x6] ;  /* 0x000006040c147981 */ /* 0x000f22000c1e9500 */
[----:B------:R-:W-:-:S02]  /*01c0*/  IADD3 R8, P0, PT, R8, UR8, RZ ;  /* 0x0000000808087c10 */ /* 0x000fc4000ff1e0ff */
[----:B------:R-:W-:-:S04]  /*01d0*/  LEA R7, R6, R7, 0x2 ;  /* 0x0000000706077211 */ /* 0x000fc800078e10ff */
[----:B------:R-:W-:Y:S01]  /*01e0*/  IADD3 R7, PT, PT, R7, 0x3, RZ ;  /* 0x0000000307077810 */ /* 0x000fe20007ffe0ff */
[----:B--2---:R-:W0:Y:S01]  /*01f0*/  I2F.S8 R9, R21 ;  /* 0x0000001500097306 */ /* 0x004e220000001400 */
[----:B---3--:R-:W-:-:S07]  /*0200*/  HADD2.F32 R15, -RZ, R14.H0_H0 ;  /* 0x2000000eff0f7230 */ /* 0x008fce0000004100 */
[----:B------:R-:W1:Y:S01]  /*0210*/  I2F.S8 R17, R21.B1 ;  /* 0x1000001500117306 */ /* 0x000e620000001400 */
[----:B----4-:R-:W-:Y:S02]  /*0220*/  HADD2.F32 R10, -RZ, R16.H0_H0 ;  /* 0x20000010ff0a7230 */ /* 0x010fe40000004100 */
[----:B------:R-:W-:Y:S02]  /*0230*/  HADD2.F32 R11, -RZ, R18.H0_H0 ;  /* 0x20000012ff0b7230 */ /* 0x000fe40000004100 */
[----:B0----5:R-:W-:-:S03]  /*0240*/  FFMA.FTZ R9, R0, R9, R15 ;  /* 0x0000000900097223 */ /* 0x021fc6000001000f */
[----:B------:R-:W0:Y:S01]  /*0250*/  I2F.S8 R19, R21.B2 ;  /* 0x2000001500137306 */ /* 0x000e220000001400 */
[----:B------:R-:W-:Y:S01]  /*0260*/  FMUL.FTZ R14, R9, 0.044714998453855514526 ;  /* 0x3d372713090e7820 */ /* 0x000fe20000410000 */
[----:B-1----:R-:W-:-:S06]  /*0270*/  FFMA.FTZ R10, R0, R17, R10 ;  /* 0x00000011000a7223 */ /* 0x002fcc000001000a */
[----:B------:R-:W1:Y:S01]  /*0280*/  I2F.S8 R15, R21.B3 ;  /* 0x30000015000f7306 */ /* 0x000e620000001400 */
[----:B------:R-:W-:Y:S02]  /*0290*/  HADD2.F32 R17, -RZ, R20.H0_H0 ;  /* 0x20000014ff117230 */ /* 0x000fe40000004100 */
[----:B------:R-:W-:Y:S01]  /*02a0*/  FMUL.FTZ R14, R9, R14 ;  /* 0x0000000e090e7220 */ /* 0x000fe20000410000 */
[----:B------:R-:W-:-:S03]  /*02b0*/  FMUL.FTZ R13, R10, 0.044714998453855514526 ;  /* 0x3d3727130a0d7820 */ /* 0x000fc60000410000 */
[----:B------:R-:W-:Y:S01]  /*02c0*/  FFMA.FTZ R14, R9, R14, R9 ;  /* 0x0000000e090e7223 */ /* 0x000fe20000010009 */
[----:B0-----:R-:W-:Y:S01]  /*02d0*/  FFMA.FTZ R11, R0, R19, R11 ;  /* 0x00000013000b7223 */ /* 0x001fe2000001000b */
[----:B------:R-:W-:Y:S02]  /*02e0*/  FMUL.FTZ R13, R10, R13 ;  /* 0x0000000d0a0d7220 */ /* 0x000fe40000410000 */
[----:B------:R-:W-:Y:S01]  /*02f0*/  FMUL.FTZ R14, R14, 0.79788458347320556641 ;  /* 0x3f4c422a0e0e7820 */ /* 0x000fe20000410000 */
[C---:B------:R-:W-:Y:S01]  /*0300*/  FMUL.FTZ R16, R11.reuse, 0.044714998453855514526 ;  /* 0x3d3727130b107820 */ /* 0x040fe20000410000 */
[----:B------:R-:W-:Y:S01]  /*0310*/  FFMA.FTZ R13, R10, R13, R10 ;  /* 0x0000000d0a0d7223 */ /* 0x000fe2000001000a */
[----:B-1----:R-:W-:Y:S02]  /*0320*/  FFMA.FTZ R12, R0, R15, R17 ;  /* 0x0000000f000c7223 */ /* 0x002fe40000010011 */
[----:B------:R-:W-:Y:S01]  /*0330*/  FMUL.FTZ R16, R11, R16 ;  /* 0x000000100b107220 */ /* 0x000fe20000410000 */
[----:B------:R-:W-:Y:S01]  /*0340*/  FMUL.FTZ R13, R13, 0.79788458347320556641 ;  /* 0x3f4c422a0d0d7820 */ /* 0x000fe20000410000 */
[----:B------:R-:W0:Y:S01]  /*0350*/  MUFU.TANH R14, R14 ;  /* 0x0000000e000e7308 */ /* 0x000e220000002400 */
[----:B------:R-:W-:Y:S01]  /*0360*/  FMUL.FTZ R15, R12, 0.044714998453855514526 ;  /* 0x3d3727130c0f7820 */ /* 0x000fe20000410000 */
[----:B------:R-:W-:-:S03]  /*0370*/  FFMA.FTZ R16, R11, R16, R11 ;  /* 0x000000100b107223 */ /* 0x000fc6000001000b */
[----:B------:R-:W-:Y:S01]  /*0380*/  FMUL.FTZ R15, R12, R15 ;  /* 0x0000000f0c0f7220 */ /* 0x000fe20000410000 */
        /* <DEDUP_REMOVED lines=25> */
[----:B0-----:R-:W-:-:S06]  /*0520*/  PRMT R10, R9, 0x3340, R10 ;  /* 0x00003340090a7816 */ /* 0x001fcc000000000a */
[----:B------:R-:W0:Y:S01]  /*0530*/  F2I.S8.NTZ R12, R17 ;  /* 0x00000011000c7305 */ /* 0x000e220000202100 */
[----:B------:R-:W-:Y:S02]  /*0540*/  IADD3.X R9, PT, PT, RZ, UR9, RZ, P0, !PT ;  /* 0x00000009ff097c10 */ /* 0x000fe400087fe4ff */
[----:B------:R-:W-:Y:S02]  /*0550*/  ISETP.GE.AND P0, PT, R7, UR6, PT ;  /* 0x0000000607007c0c */ /* 0x000fe4000bf06270 */
[----:B0-----:R-:W-:-:S04]  /*0560*/  PRMT R13, R11, 0x3340, R12 ;  /* 0x000033400b0d7816 */ /* 0x001fc8000000000c */
[----:B------:R-:W-:-:S05]  /*0570*/  PRMT R13, R10, 0x5410, R13 ;  /* 0x000054100a0d7816 */ /* 0x000fca000000000d */
[----:B------:R3:W-:Y:S02]  /*0580*/  STG.E desc[UR4][R8.64], R13 ;  /* 0x0000000d08007986 */ /* 0x0007e4000c101904 */
[----:B------:R-:W-:Y:S05]  /*0590*/  @!P0 BRA `(.L_x_4) ;  /* 0xfffffff800d88947 */ /* 0x000fea000383ffff */
[----:B------:R-:W-:Y:S05]  /*05a0*/  EXIT ;  /* 0x000000000000794d */ /* 0x000fea0003800000 */
.L_x_5:
        /* <DEDUP_REMOVED lines=13> */
.L_x_15:


//--------------------- .text._ZN17fastertransformer26add_bias_gelu_COL32_int8IOIfEEvPaPKaPKT_iiPKfS8_ --------------------------
	.section	.text._ZN17fastertransformer26add_bias_gelu_COL32_int8IOIfEEvPaPKaPKT_iiPKfS8_,"ax",@progbits
	.align	128
        .global         _ZN17fastertransformer26add_bias_gelu_COL32_int8IOIfEEvPaPKaPKT_iiPKfS8_
        .type           _ZN17fastertransformer26add_bias_gelu_COL32_int8IOIfEEvPaPKaPKT_iiPKfS8_,@function
        .size           _ZN17fastertransformer26add_bias_gelu_COL32_int8IOIfEEvPaPKaPKT_iiPKfS8_,(.L_x_16 - _ZN17fastertransformer26add_bias_gelu_COL32_int8IOIfEEvPaPKaPKT_iiPKfS8_)
        .other          _ZN17fastertransformer26add_bias_gelu_COL32_int8IOIfEEvPaPKaPKT_iiPKfS8_,@"STO_CUDA_ENTRY STV_DEFAULT"
_ZN17fastertransformer26add_bias_gelu_COL32_int8IOIfEEvPaPKaPKT_iiPKfS8_:
.text._ZN17fastertransformer26add_bias_gelu_COL32_int8IOIfEEvPaPKaPKT_iiPKfS8_:
        /* <DEDUP_REMOVED lines=16> */
.L_x_6:
        /* <DEDUP_REMOVED lines=11> */
[----:B------:R-:W4:Y:S01]  /*01b0*/  LDG.E.CONSTANT R23, desc[UR4][R12.64+0xc] ;  /* 0x00000c040c177981 */ /* 0x000f22000c1e9900 */
[----:B------:R-:W-:-:S02]  /*01c0*/  IADD3 R8, P0, PT, R8, UR8, RZ ;  /* 0x0000000808087c10 */ /* 0x000fc4000ff1e0ff */
[----:B------:R-:W-:-:S04]  /*01d0*/  LEA R7, R6, R7, 0x2 ;  /* 0x0000000706077211 */ /* 0x000fc800078e10ff */
[----:B------:R-:W-:Y:S01]  /*01e0*/  IADD3 R7, PT, PT, R7, 0x3, RZ ;  /* 0x0000000307077810 */ /* 0x000fe20007ffe0ff */
[----:B--2---:R-:W3:Y:S08]  /*01f0*/  I2F.S8 R9, R20 ;  /* 0x0000001400097306 */ /* 0x004ef00000001400 */
[----:B------:R-:W4:Y:S01]  /*0200*/  I2F.S8 R17, R20.B1 ;  /* 0x1000001400117306 */ /* 0x000f220000001400 */
[----:B---3-5:R-:W-:-:S07]  /*0210*/  FFMA.FTZ R10, R0, R9, R11 ;  /* 0x00000009000a7223 */ /* 0x028fce000001000b */
[----:B------:R-:W0:Y:S01]  /*0220*/  I2F.S8 R19, R20.B2 ;  /* 0x2000001400137306 */ /* 0x000e220000001400 */
[----:B------:R-:W-:Y:S01]  /*0230*/  FMUL.FTZ R11, R10, 0.044714998453855514526 ;  /* 0x3d3727130a0b7820 */ /* 0x000fe20000410000 */
[----:B----4-:R-:W-:-:S06]  /*0240*/  FFMA.FTZ R9, R0, R17, R16 ;  /* 0x0000001100097223 */ /* 0x010fcc0000010010 */
[----:B------:R-:W1:Y:S01]  /*0250*/  I2F.S8 R15, R20.B3 ;  /* 0x30000014000f7306 */ /* 0x000e620000001400 */
[----:B------:R-:W-:Y:S01]  /*0260*/  FMUL.FTZ R11, R10, R11 ;  /* 0x0000000b0a0b7220 */ /* 0x000fe20000410000 */
[----:B------:R-:W-:-:S03]  /*0270*/  FMUL.FTZ R16, R9, 0.044714998453855514526 ;  /* 0x3d37271309107820 */ /* 0x000fc60000410000 */
[----:B------:R-:W-:Y:S01]  /*0280*/  FFMA.FTZ R14, R10, R11, R10 ;  /* 0x0000000b0a0e7223 */ /* 0x000fe2000001000a */
[----:B0-----:R-:W-:Y:S01]  /*0290*/  FFMA.FTZ R11, R0, R19, R21 ;  /* 0x00000013000b7223 */ /* 0x001fe20000010015 */
[----:B------:R-:W-:Y:S02]  /*02a0*/  FMUL.FTZ R16, R9, R16 ;  /* 0x0000001009107220 */ /* 0x000fe40000410000 */
[----:B------:R-:W-:Y:S01]  /*02b0*/  FMUL.FTZ R14, R14, 0.79788458347320556641 ;  /* 0x3f4c422a0e0e7820 */ /* 0x000fe20000410000 */
[----:B------:R-:W-:Y:S01]  /*02c0*/  FMUL.FTZ R18, R11, 0.044714998453855514526 ;  /* 0x3d3727130b127820 */ /* 0x000fe20000410000 */
[----:B------:R-:W-:Y:S01]  /*02d0*/  FFMA.FTZ R16, R9, R16, R9 ;  /* 0x0000001009107223 */ /* 0x000fe20000010009 */
[----:B-1----:R-:W-:Y:S02]  /*02e0*/  FFMA.FTZ R12, R0, R15, R23 ;  /* 0x0000000f000c7223 */ /* 0x002fe40000010017 */
[C---:B------:R-:W-:Y:S01]  /*02f0*/  FMUL.FTZ R18, R11.reuse, R18 ;  /* 0x000000120b127220 */ /* 0x040fe20000410000 */
        /* <DEDUP_REMOVED lines=21> */
[C---:B------:R-:W-:Y:S01]  /*0450*/  FMUL.FTZ R10, R4.reuse, R9 ;  /* 0x00000009040a7220 */ /* 0x040fe20000410000 */
[----:B------:R-:W-:Y:S01]  /*0460*/  IADD3.X R9, PT, PT, RZ, UR9, RZ, P0, !PT ;  /* 0x00000009ff097c10 */ /* 0x000fe200087fe4ff */
[----:B0-----:R-:W-:Y:S01]  /*0470*/  FADD.FTZ R15, R15, 1 ;  /* 0x3f8000000f0f7421 */ /* 0x001fe20000010000 */
[----:B------:R-:W-:Y:S01]  /*0480*/  FMUL.FTZ R11, R11, R14 ;  /* 0x0000000e0b0b7220 */ /* 0x000fe20000410000 */
[----:B------:R-:W-:Y:S02]  /*0490*/  ISETP.GE.AND P0, PT, R7, UR6, PT ;  /* 0x0000000607007c0c */ /* 0x000fe4000bf06270 */
[----:B------:R-:W0:Y:S01]  /*04a0*/  F2I.S8.NTZ R10, R10 ;  /* 0x0000000a000a7305 */ /* 0x000e220000202100 */
[----:B------:R-:W-:Y:S01]  /*04b0*/  FMUL.FTZ R15, R15, 0.5 ;  /* 0x3f0000000f0f7820 */ /* 0x000fe20000410000 */
[----:B------:R-:W-:-:S03]  /*04c0*/  FMUL.FTZ R11, R4, R11 ;  /* 0x0000000b040b7220 */ /* 0x000fc60000410000 */
[----:B------:R-:W-:-:S03]  /*04d0*/  FMUL.FTZ R15, R12, R15 ;  /* 0x0000000f0c0f7220 */ /* 0x000fc60000410000 */
[----:B------:R-:W-:Y:S01]  /*04e0*/  F2I.S8.NTZ R11, R11 ;  /* 0x0000000b000b7305 */ /* 0x000fe20000202100 */
[----:B------:R-:W-:Y:S01]  /*04f0*/  FMUL.FTZ R15, R4, R15 ;  /* 0x0000000f040f7220 */ /* 0x000fe20000410000 */
[----:B0-----:R-:W-:-:S06]  /*0500*/  PRMT R13, R13, 0x3340, R10 ;  /* 0x000033400d0d7816 */ /* 0x001fcc000000000a */
[----:B------:R-:W0:Y:S02]  /*0510*/  F2I.S8.NTZ R12, R15 ;  /* 0x0000000f000c7305 */ /* 0x000e240000202100 */
[----:B0-----:R-:W-:-:S04]  /*0520*/  PRMT R12, R11, 0x3340, R12 ;  /* 0x000033400b0c7816 */ /* 0x001fc8000000000c */
[----:B------:R-:W-:-:S05]  /*0530*/  PRMT R13, R13, 0x5410, R12 ;  /* 0x000054100d0d7816 */ /* 0x000fca000000000c */
[----:B------:R3:W-:Y:S01]  /*0540*/  STG.E desc[UR4][R8.64], R13 ;  /* 0x0000000d08007986 */ /* 0x0007e2000c101904 */
[----:B------:R-:W-:Y:S05]  /*0550*/  @!P0 BRA `(.L_x_6) ;  /* 0xfffffff800e88947 */ /* 0x000fea000383ffff */
[----:B------:R-:W-:Y:S05]  /*0560*/  EXIT ;  /* 0x000000000000794d */ /* 0x000fea0003800000 */
.L_x_7:
        /* <DEDUP_REMOVED lines=9> */
.L_x_16:


//--------------------- .text._ZN17fastertransformer26add_bias_gelu_COL32_int8IOI6__halfEEvPaPKT_iiPKfS7_ --------------------------
	.section	.text._ZN17fastertransformer26add_bias_gelu_COL32_int8IOI6__halfEEvPaPKT_iiPKfS7_,"ax",@progbits
	.align	128
        .global         _ZN17fastertransformer26add_bias_gelu_COL32_int8IOI6__halfEEvPaPKT_iiPKfS7_
        .type           _ZN17fastertransformer26add_bias_gelu_COL32_int8IOI6__halfEEvPaPKT_iiPKfS7_,@function
        .size           _ZN17fastertransformer26add_bias_gelu_COL32_int8IOI6__halfEEvPaPKT_iiPKfS7_,(.L_x_17 - _ZN17fastertransformer26add_bias_gelu_COL32_int8IOI6__halfEEvPaPKT_iiPKfS7_)
        .other          _ZN17fastertransformer26add_bias_gelu_COL32_int8IOI6__halfEEvPaPKT_iiPKfS7_,@"STO_CUDA_ENTRY STV_DEFAULT"
_ZN17fastertransformer26add_bias_gelu_COL32_int8IOI6__halfEEvPaPKT_iiPKfS7_:
.text._ZN17fastertransformer26add_bias_gelu_COL32_int8IOI6__halfEEvPaPKT_iiPKfS7_:
        /* <DEDUP_REMOVED lines=13> */
[----:B0-----:R-:W5:Y:S07]  /*00d0*/  LDG.E.CONSTANT R7, desc[UR4][R4.64] ;  /* 0x0000000404077981 */ /* 0x001f6e000c1e9900 */
[----:B------:R-:W0:Y:S01]  /*00e0*/  LDC.64 R2, c[0x0][0x388] ;  /* 0x0000e200ff027b82 */ /* 0x000e220000000a00 */
[----:B-1----:R-:W5:Y:S02]  /*00f0*/  LDG.E.CONSTANT R10, desc[UR4][R10.64] ;  /* 0x000000040a0a7981 */ /* 0x002f64000c1e9900 */
[----:B0-2345:R-:W-:-:S07]  /*0100*/  F2FP.F16.F32.PACK_AB R7, R10, R7 ;  /* 0x000000070a07723e */ /* 0x03dfce00000000ff */
.L_x_8:
[C---:B0-----:R-:W-:Y:S02]  /*0110*/  LOP3.LUT R5, R9.reuse, 0x1c, RZ, 0xc0, !PT ;  /* 0x0000001c09057812 */ /* 0x041fe400078ec0ff */
[----:B------:R-:W-:Y:S02]  /*0120*/  LOP3.LUT R4, R9, 0xffffffe0, RZ, 0xc0, !PT ;  /* 0xffffffe009047812 */ /* 0x000fe400078ec0ff */
[----:B------:R-:W-:-:S05]  /*0130*/  LEA R5, R0, R5, 0x5 ;  /* 0x0000000500057211 */ /* 0x000fca00078e28ff */
[----:B------:R-:W-:-:S05]  /*0140*/  IMAD R4, R4, UR7, R5 ;  /* 0x0000000704047c24 */ /* 0x000fca000f8e0205 */
[----:B------:R-:W-:-:S04]  /*0150*/  IADD3 R4, P0, PT, R4, UR8, RZ ;  /* 0x0000000804047c10 */ /* 0x000fc8000ff1e0ff */
[----:B------:R-:W-:-:S05]  /*0160*/  IADD3.X R5, PT, PT, RZ, UR9, RZ, P0, !PT ;  /* 0x00000009ff057c10 */ /* 0x000fca00087fe4ff */
[----:B------:R-:W2:Y:S01]  /*0170*/  LDG.E.CONSTANT R20, desc[UR4][R4.64] ;  /* 0x0000000404147981 */ /* 0x000ea2000c1e9900 */
[----:B------:R-:W-:-:S05]  /*0180*/  IMAD.WIDE R12, R9, 0x2, R2 ;  /* 0x00000002090c7825 */ /* 0x000fca00078e0202 */
[----:B------:R-:W3:Y:S04]  /*0190*/  LDG.E.U16.CONSTANT R8, desc[UR4][R12.64] ;  /* 0x000000040c087981 */ /* 0x000ee8000c1e9500 */
[----:B------:R-:W4:Y:S04]  /*01a0*/  LDG.E.U16.CONSTANT R15, desc[UR4][R12.64+0x2] ;  /* 0x000002040c0f7981 */ /* 0x000f28000c1e9500 */
[----:B------:R-:W5:Y:S04]  /*01b0*/  LDG.E.U16.CONSTANT R17, desc[UR4][R12.64+0x4] ;  /* 0x000004040c117981 */ /* 0x000f68000c1e9500 */
[----:B------:R0:W5:Y:S01]  /*01c0*/  LDG.E.U16.CONSTANT R19, desc[UR4][R12.64+0x6] ;  /* 0x000006040c137981 */ /* 0x000162000c1e9500 */
[----:B------:R-:W-:-:S04]  /*01d0*/  LEA R9, R6, R9, 0x2 ;  /* 0x0000000906097211 */ /* 0x000fc800078e10ff */
[----:B------:R-:W-:-:S04]  /*01e0*/  IADD3 R9, PT, PT, R9, 0x3, RZ ;  /* 0x0000000309097810 */ /* 0x000fc80007ffe0ff */
[----:B------:R-:W-:Y:S01]  /*01f0*/  ISETP.GE.AND P0, PT, R9, UR6, PT ;  /* 0x0000000609007c0c */ /* 0x000fe2000bf06270 */
[----:B--2---:R-:W3:Y:S08]  /*0200*/  I2F.F16.S8 R10, R20 ;  /* 0x00000014000a7306 */ /* 0x004ef00000000c00 */
[----:B------:R-:W4:Y:S01]  /*0210*/  I2F.F16.S8 R14, R20.B1 ;  /* 0x10000014000e7306 */ /* 0x000f220000000c00 */
[----:B---3--:R-:W-:-:S07]  /*0220*/  HFMA2 R10, R10.H0_H0, R7.H0_H0, R8.H0_H0 ;  /* 0x200000070a0a7231 */ /* 0x008fce0000040808 */
[----:B------:R-:W5:Y:S01]  /*0230*/  I2F.F16.S8 R16, R20.B2 ;  /* 0x2000001400107306 */ /* 0x000f620000000c00 */
[----:B------:R-:W-:-:S04]  /*0240*/  HMUL2 R11, R10.H0_H0, 0.044708251953125, 0.044708251953125 ;  /* 0x29b929b90a0b7832 */ /* 0x000fc80000000800 */
[----:B------:R-:W-:-:S03]  /*0250*/  HMUL2 R11, R11.H0_H0, R10.H0_H0 ;  /* 0x2000000a0b0b7232 */ /* 0x000fc60000000800 */
[----:B------:R-:W1:Y:S01]  /*0260*/  I2F.F16.S8 R18, R20.B3 ;  /* 0x3000001400127306 */ /* 0x000e620000000c00 */
[-C--:B----4-:R-:W-:Y:S02]  /*0270*/  HFMA2 R8, R14.H0_H0, R7.reuse.H0_H0, R15.H0_H0 ;  /* 0x200000070e087231 */ /* 0x090fe4000004080f */
[----:B0-----:R-:W-:Y:S02]  /*0280*/  HFMA2 R13, R11.H0_H0, R10.H0_H0, R10.H0_H0 ;  /* 0x2000000a0b0d7231 */ /* 0x001fe4000004080a */
[----:B------:R-:W-:Y:S02]  /*0290*/  HMUL2 R14, R8.H0_H0, 0.044708251953125, 0.044708251953125 ;  /* 0x29b929b9080e7832 */ /* 0x000fe40000000800 */
[----:B-----5:R-:W-:Y:S02]  /*02a0*/  HFMA2 R11, R16.H0_H0, R7.H0_H0, R17.H0_H0 ;  /* 0x20000007100b7231 */ /* 0x020fe40000040811 */
[----:B------:R-:W-:Y:S02]  /*02b0*/  HMUL2 R13, R13.H0_H0, 0.7978515625, 0.7978515625 ;  /* 0x3a623a620d0d7832 */ /* 0x000fe40000000800 */
[----:B------:R-:W-:-:S02]  /*02c0*/  HMUL2 R14, R14.H0_H0, R8.H0_H0 ;  /* 0x200000080e0e7232 */ /* 0x000fc40000000800 */
[----:B------:R-:W-:Y:S02]  /*02d0*/  HMUL2 R15, R11.H0_H0, 0.044708251953125, 0.044708251953125 ;  /* 0x29b929b90b0f7832 */ /* 0x000fe40000000800 */
[----:B-1----:R-:W-:Y:S01]  /*02e0*/  HFMA2 R12, R18.H0_H0, R7.H0_H0, R19.H0_H0 ;  /* 0x20000007120c7231 */ /* 0x002fe20000040813 */
[----:B------:R-:W0:Y:S01]  /*02f0*/  MUFU.TANH.F16 R13, R13 ;  /* 0x0000000d000d7308 */ /* 0x000e220000002500 */
[----:B------:R-:W-:Y:S02]  /*0300*/  HFMA2 R14, R14.H0_H0, R8.H0_H0, R8.H0_H0 ;  /* 0x200000080e0e7231 */ /* 0x000fe40000040808 */
[----:B------:R-:W-:Y:S02]  /*0310*/  HMUL2 R16, R12.H0_H0, 0.044708251953125, 0.044708251953125 ;  /* 0x29b929b90c107832 */ /* 0x000fe40000000800 */
[----:B------:R-:W-:Y:S02]  /*0320*/  HMUL2 R15, R15.H0_H0, R11.H0_H0 ;  /* 0x2000000b0f0f7232 */ /* 0x000fe40000000800 */
[----:B------:R-:W-:-:S02]  /*0330*/  HMUL2 R14, R14.H0_H0, 0.7978515625, 0.7978515625 ;  /* 0x3a623a620e0e7832 */ /* 0x000fc40000000800 */
[-C--:B------:R-:W-:Y:S02]  /*0340*/  HMUL2 R16, R16.H0_H0, R12.reuse.H0_H0 ;  /* 0x2000000c10107232 */ /* 0x080fe40000000800 */
[----:B------:R-:W-:Y:S02]  /*0350*/  HFMA2 R15, R15.H0_H0, R11.H0_H0, R11.H0_H0 ;  /* 0x2000000b0f0f7231 */ /* 0x000fe4000004080b */
[----:B------:R-:W-:Y:S01]  /*0360*/  HFMA2 R16, R16.H0_H0, R12.H0_H0, R12.H0_H0 ;  /* 0x2000000c10107231 */ /* 0x000fe2000004080c */
[----:B------:R-:W1:Y:S01]  /*0370*/  MUFU.TANH.F16 R14, R14 ;  /* 0x0000000e000e7308 */ /* 0x000e620000002500 */
[----:B------:R-:W-:Y:S02]  /*0380*/  HMUL2 R15, R15.H0_H0, 0.7978515625, 0.7978515625 ;  /* 0x3a623a620f0f7832 */ /* 0x000fe40000000800 */
[----:B------:R-:W-:Y:S02]  /*0390*/  HMUL2 R16, R16.H0_H0, 0.7978515625, 0.7978515625 ;  /* 0x3a623a6210107832 */ /* 0x000fe40000000800 */
[----:B0-----:R-:W-:-:S03]  /*03a0*/  HADD2 R13, R13.H0_H0, 1, 1 ;  /* 0x3c003c000d0d7430 */ /* 0x001fc60000000800 */
[----:B------:R-:W0:Y:S01]  /*03b0*/  MUFU.TANH.F16 R15, R15 ;  /* 0x0000000f000f7308 */ /* 0x000e220000002500 */
[----:B------:R-:W-:-:S04]  /*03c0*/  HMUL2 R13, R13.H0_H0, 0.5, 0.5 ;  /* 0x380038000d0d7832 */ /* 0x000fc80000000800 */
[----:B------:R-:W-:-:S03]  /*03d0*/  HMUL2 R13, R10.H0_H0, R13.H0_H0 ;  /* 0x2000000d0a0d7232 */ /* 0x000fc60000000800 */
[----:B------:R-:W2:Y:S01]  /*03e0*/  MUFU.TANH.F16 R16, R16 ;  /* 0x0000001000107308 */ /* 0x000ea20000002500 */
[----:B-1----:R-:W-:Y:S02]  /*03f0*/  HADD2 R10, R14.H0_H0, 1, 1 ;  /* 0x3c003c000e0a7430 */ /* 0x002fe40000000800 */
[----:B------:R-:W-:Y:S02]  /*0400*/  HMUL2 R13, R13.H0_H0, R7.H1_H1 ;  /* 0x300000070d0d7232 */ /* 0x000fe40000000800 */
[----:B------:R-:W-:-:S03]  /*0410*/  HMUL2 R10, R10.H0_H0, 0.5, 0.5 ;  /* 0x380038000a0a7832 */ /* 0x000fc60000000800 */
[----:B------:R-:W-:Y:S02]  /*0420*/  HADD2.F32 R13, -RZ, R13.H0_H0 ;  /* 0x2000000dff0d7230 */ /* 0x000fe40000004100 */
[----:B0-----:R-:W-:Y:S02]  /*0430*/  HADD2 R14, R15.H0_H0, 1, 1 ;  /* 0x3c003c000f0e7430 */ /* 0x001fe40000000800 */
[----:B------:R-:W-:Y:S02]  /*0440*/  HMUL2 R10, R8.H0_H0, R10.H0_H0 ;  /* 0x2000000a080a7232 */ /* 0x000fe40000000800 */
[----:B------:R-:W-:Y:S01]  /*0450*/  HMUL2 R14, R14.H0_H0, 0.5, 0.5 ;  /* 0x380038000e0e7832 */ /* 0x000fe20000000800 */
[----:B------:R-:W-:Y:S01]  /*0460*/  F2I.S8.NTZ R13, R13 ;  /* 0x0000000d000d7305 */ /* 0x000fe20000202100 */
[----:B------:R-:W-:Y:S02]  /*0470*/  HMUL2 R10, R10.H0_H0, R7.H1_H1 ;  /* 0x300000070a0a7232 */ /* 0x000fe40000000800 */
[----:B--2---:R-:W-:-:S02]  /*0480*/  HADD2 R8, R16.H0_H0, 1, 1 ;  /* 0x3c003c0010087430 */ /* 0x004fc40000000800 */
[----:B------:R-:W-:Y:S02]  /*0490*/  HMUL2 R14, R11.H0_H0, R14.H0_H0 ;  /* 0x2000000e0b0e7232 */ /* 0x000fe40000000800 */
[----:B------:R-:W-:Y:S02]  /*04a0*/  HADD2.F32 R10, -RZ, R10.H0_H0 ;  /* 0x2000000aff0a7230 */ /* 0x000fe40000004100 */
[----:B------:R-:W-:Y:S02]  /*04b0*/  HMUL2 R8, R8.H0_H0, 0.5, 0.5 ;  /* 0x3800380008087832 */ /* 0x000fe40000000800 */
[----:B------:R-:W-:Y:S02]  /*04c0*/  HMUL2 R14, R14.H0_H0, R7.H1_H1 ;  /* 0x300000070e0e7232 */ /* 0x000fe40000000800 */
[----:B------:R-:W-:Y:S01]  /*04d0*/  HMUL2 R8, R12.H0_H0, R8.H0_H0 ;  /* 0x200000080c087232 */ /* 0x000fe20000000800 */
[----:B------:R-:W0:Y:S02]  /*04e0*/  F2I.S8.NTZ R10, R10 ;  /* 0x0000000a000a7305 */ /* 0x000e240000202100 */
[----:B------:R-:W-:-:S02]  /*04f0*/  HADD2.F32 R14, -RZ, R14.H0_H0 ;  /* 0x2000000eff0e7230 */ /* 0x000fc40000004100 */
[----:B------:R-:W-:-:S05]  /*0500*/  HMUL2 R8, R8.H0_H0, R7.H1_H1 ;  /* 0x3000000708087232 */ /* 0x000fca0000000800 */
[----:B------:R-:W-:Y:S01]  /*0510*/  HADD2.F32 R8, -RZ, R8.H0_H0 ;  /* 0x20000008ff087230 */ /* 0x000fe20000004100 */
[----:B------:R-:W-:Y:S01]  /*0520*/  F2I.S8.NTZ R14, R14 ;  /* 0x0000000e000e7305 */ /* 0x000fe20000202100 */
[----:B0-----:R-:W-:-:S07]  /*0530*/  PRMT R13, R13, 0x3340, R10 ;  /* 0x000033400d0d7816 */ /* 0x001fce000000000a */
[----:B------:R-:W0:Y:S02]  /*0540*/  F2I.S8.NTZ R11, R8 ;  /* 0x00000008000b7305 */ /* 0x000e240000202100 */
[----:B0-----:R-:W-:-:S04]  /*0550*/  PRMT R12, R14, 0x3340, R11 ;  /* 0x000033400e0c7816 */ /* 0x001fc8000000000b */
[----:B------:R-:W-:-:S05]  /*0560*/  PRMT R13, R13, 0x5410, R12 ;  /* 0x000054100d0d7816 */ /* 0x000fca000000000c */
[----:B------:R0:W-:Y:S01]  /*0570*/  STG.E desc[UR4][R4.64], R13 ;  /* 0x0000000d04007986 */ /* 0x0001e2000c101904 */
[----:B------:R-:W-:Y:S05]  /*0580*/  @!P0 BRA `(.L_x_8) ;  /* 0xfffffff800e08947 */ /* 0x000fea000383ffff */
[----:B------:R-:W-:Y:S05]  /*0590*/  EXIT ;  /* 0x000000000000794d */ /* 0x000fea0003800000 */
.L_x_9:
        /* <DEDUP_REMOVED lines=14> */
.L_x_17:


//--------------------- .text._ZN17fastertransformer32add_bias_gelu_COL32_int32I_int8OEP5char4PK4int4PK7__half2iiPK6float4PKfSC_ --------------------------
	.section	.text._ZN17fastertransformer32add_bias_gelu_COL32_int32I_int8OEP5char4PK4int4PK7__half2iiPK6float4PKfSC_,"ax",@progbits
	.align	128
        .global         _ZN17fastertransformer32add_bias_gelu_COL32_int32I_int8OEP5char4PK4int4PK7__half2iiPK6float4PKfSC_
        .type           _ZN17fastertransformer32add_bias_gelu_COL32_int32I_int8OEP5char4PK4int4PK7__half2iiPK6float4PKfSC_,@function
        .size           _ZN17fastertransformer32add_bias_gelu_COL32_int32I_int8OEP5char4PK4int4PK7__half2iiPK6float4PKfSC_,(.L_x_18 - _ZN17fastertransformer32add_bias_gelu_COL32_int32I_int8OEP5char4PK4int4PK7__half2iiPK6float4PKfSC_)
        .other          _ZN17fastertransformer32add_bias_gelu_COL32_int32I_int8OEP5char4PK4int4PK7__half2iiPK6float4PKfSC_,@"STO_CUDA_ENTRY STV_DEFAULT"
_ZN17fastertransformer32add_bias_gelu_COL32_int32I_int8OEP5char4PK4int4PK7__half2iiPK6float4PKfSC_:
.text._ZN17fastertransformer32add_bias_gelu_COL32_int32I_int8OEP5char4PK4int4PK7__half2iiPK6float4PKfSC_:
[----:B------:R-:W-:Y:S01]  /*0000*/  LDC R1, c[0x0][0x37c] ;  /* 0x0000df00ff017b82 */ /* 0x000fe20000000800 */
[----:B------:R-:W0:Y:S01]  /*0010*/  S2R R11, SR_TID.X ;  /* 0x00000000000b7919 */ /* 0x000e220000002100 */
[----:B------:R-:W1:Y:S06]  /*0020*/  LDCU UR6, c[0x0][0x398] ;  /* 0x00007300ff0677ac */ /* 0x000e6c0008000800 */
[----:B------:R-:W2:Y:S01]  /*0030*/  LDC.64 R6, c[0x0][0x388] ;  /* 0x0000e200ff067b82 */ /* 0x000ea20000000a00 */
[----:B------:R-:W3:Y:S01]  /*0040*/  S2R R3, SR_CTAID.X ;  /* 0x0000000000037919 */ /* 0x000ee20000002500 */
[----:B------:R-:W4:Y:S06]  /*0050*/  LDCU.64 UR4, c[0x0][0x358] ;  /* 0x00006b00ff0477ac */ /* 0x000f2c0008000a00 */
[----:B------:R-:W5:Y:S08]  /*0060*/  LDC.64 R8, c[0x0][0x3a0] ;  /* 0x0000e800ff087b82 */ /* 0x000f700000000a00 */
[----:B------:R-:W1:Y:S01]  /*0070*/  LDC.64 R4, c[0x0][0x390] ;  /* 0x0000e400ff047b82 */ /* 0x000e620000000a00 */
[----:B0-----:R-:W-:-:S02]  /*0080*/  SHF.L.U32 R0, R11, 0x2, RZ ;  /* 0x000000020b007819 */ /* 0x001fc400000006ff */
[C---:B------:R-:W-:Y:S01]  /*0090*/  SHF.L.U32 R19, R11.reuse, 0x1, RZ ;  /* 0x000000010b137819 */ /* 0x040fe200000006ff */
[----:B-----5:R-:W-:Y:S01]  /*00a0*/  IMAD.WIDE.U32 R8, R11, 0x10, R8 ;  /* 0x000000100b087825 */ /* 0x020fe200078e0008 */
[C---:B------:R-:W-:Y:S02]  /*00b0*/  LOP3.LUT R2, R0.reuse, 0x1c, RZ, 0xc0, !PT ;  /* 0x0000001c00027812 */ /* 0x040fe400078ec0ff */
[----:B------:R-:W-:Y:S02]  /*00c0*/  LOP3.LUT R0, R0, 0xfe0, RZ, 0xc0, !PT ;  /* 0x00000fe000007812 */ /* 0x000fe400078ec0ff */
[----:B---3--:R-:W-:Y:S01]  /*00d0*/  LEA R3, R3, R2, 0x5 ;  /* 0x0000000203037211 */ /* 0x008fe200078e28ff */
[----:B----4-:R-:W3:Y:S01]  /*00e0*/  LDG.E.128.CONSTANT R8, desc[UR4][R8.64] ;  /* 0x0000000408087981 */ /* 0x010ee2000c1e9d00 */
[----:B-1----:R-:W-:-:S04]  /*00f0*/  IMAD.WIDE.U32 R18, R19, 0x4, R4 ;  /* 0x0000000413127825 */ /* 0x002fc800078e0004 */
[----:B------:R-:W-:Y:S01]  /*0100*/  IMAD R0, R0, UR6, R3 ;  /* 0x0000000600007c24 */ /* 0x000fe2000f8e0203 */
[----:B------:R-:W4:Y:S01]  /*0110*/  LDG.E.CONSTANT R13, desc[UR4][R18.64] ;  /* 0x00000004120d7981 */ /* 0x000f22000c1e9900 */
[----:B------:R-:W0:Y:S03]  /*0120*/  LDC.64 R2, c[0x0][0x3a8] ;  /* 0x0000ea00ff027b82 */ /* 0x000e260000000a00 */
[----:B------:R-:W-:Y:S01]  /*0130*/  SHF.R.U32.HI R0, RZ, 0x2, R0 ;  /* 0x00000002ff007819 */ /* 0x000fe20000011600 */
[----:B------:R-:W5:Y:S04]  /*0140*/  LDG.E.CONSTANT R14, desc[UR4][R18.64+0x4] ;  /* 0x00000404120e7981 */ /* 0x000f68000c1e9900 */
[----:B--2---:R-:W-:-:S06]  /*0150*/  IMAD.WIDE.U32 R6, R0, 0x10, R6 ;  /* 0x0000001000067825 */ /* 0x004fcc00078e0006 */
[----:B------:R-:W2:Y:S04]  /*0160*/  LDG.E.128.CONSTANT R4, desc[UR4][R6.64] ;  /* 0x0000000406047981 */ /* 0x000ea8000c1e9d00 */
[----:B0-----:R-:W5:Y:S01]  /*0170*/  LDG.E.CONSTANT R2, desc[UR4][R2.64] ;  /* 0x0000000402027981 */ /* 0x001f62000c1e9900 */
[----:B------:R-:W0:Y:S03]  /*0180*/  LDC.64 R16, c[0x0][0x3b0] ;  /* 0x0000ec00ff107b82 */ /* 0x000e260000000a00 */
[----:B0-----:R0:W5:Y:S01]  /*0190*/  LDG.E.CONSTANT R12, desc[UR4][R16.64] ;  /* 0x00000004100c7981 */ /* 0x001162000c1e9900 */
[----:B----4-:R-:W-:Y:S01]  /*01a0*/  HADD2.F32 R21, -RZ, R13.H0_H0 ;  /* 0x2000000dff157230 */ /* 0x010fe20000004100 */
[----:B--2---:R-:W-:-:S05]  /*01b0*/  I2FP.F32.S32 R15, R4 ;  /* 0x00000004000f7245 */ /* 0x004fca0000201400 */
[----:B---3--:R-:W-:Y:S01]  /*01c0*/  FMUL.FTZ R15, R8, R15 ;  /* 0x0000000f080f7220 */ /* 0x008fe20000410000 */
[----:B------:R-:W-:-:S03]  /*01d0*/  I2FP.F32.S32 R23, R6 ;  /* 0x0000000600177245 */ /* 0x000fc60000201400 */
[----:B-----5:R-:W-:Y:S01]  /*01e0*/  FFMA.FTZ R4, R2, R15, R21 ;  /* 0x0000000f02047223 */ /* 0x020fe20000010015 */
[----:B------:R-:W-:Y:S01]  /*01f0*/  I2FP.F32.S32 R6, R5 ;  /* 0x0000000500067245 */ /* 0x000fe20000201400 */
[--C-:B------:R-:W-:Y:S01]  /*0200*/  HADD2.F32 R15, -RZ, R14.reuse.H0_H0 ;  /* 0x2000000eff0f7230 */ /* 0x100fe20000004100 */
[----:B0-----:R-:W-:Y:S01]  /*0210*/  I2FP.F32.S32 R16, R7 ;  /* 0x0000000700107245 */ /* 0x001fe20000201400 */
[----:B------:R-:W-:Y:S01]  /*0220*/  FMUL.FTZ R5, R4, 0.044714998453855514526 ;  /* 0x3d37271304057820 */ /* 0x000fe20000410000 */
[----:B------:R-:W-:Y:S01]  /*0230*/  FMUL.FTZ R23, R10, R23 ;  /* 0x000000170a177220 */ /* 0x000fe20000410000 */
[----:B------:R-:W-:Y:S02]  /*0240*/  HADD2.F32 R13, -RZ, R13.H1_H1 ;  /* 0x3000000dff0d7230 */ /* 0x000fe40000004100 */
[----:B------:R-:W-:Y:S01]  /*0250*/  FMUL.FTZ R9, R9, R6 ;  /* 0x0000000609097220 */ /* 0x000fe20000410000 */
[----:B------:R-:W-:Y:S01]  /*0260*/  FMUL.FTZ R5, R4, R5 ;  /* 0x0000000504057220 */ /* 0x000fe20000410000 */
[----:B------:R-:W-:-:S02]  /*0270*/  HADD2.F32 R7, -RZ, R14.H1_H1 ;  /* 0x3000000eff077230 */ /* 0x000fc40000004100 */
[----:B------:R-:W-:Y:S01]  /*0280*/  FFMA.FTZ R3, R2, R23, R15 ;  /* 0x0000001702037223 */ /* 0x000fe2000001000f */
[----:B------:R-:W-:Y:S01]  /*0290*/  FMUL.FTZ R11, R11, R16 ;  /* 0x000000100b0b7220 */ /* 0x000fe20000410000 */
[----:B------:R-:W-:Y:S01]  /*02a0*/  FFMA.FTZ R6, R4, R5, R4 ;  /* 0x0000000504067223 */ /* 0x000fe20000010004 */
[C---:B------:R-:W-:Y:S01]  /*02b0*/  FFMA.FTZ R5, R2.reuse, R9, R13 ;  /* 0x0000000902057223 */ /* 0x040fe2000001000d */
[----:B------:R-:W-:Y:S01]  /*02c0*/  FMUL.FTZ R8, R3, 0.044714998453855514526 ;  /* 0x3d37271303087820 */ /* 0x000fe20000410000 */
[----:B------:R-:W-:-:S03]  /*02d0*/  FFMA.FTZ R2, R2, R11, R7 ;  /* 0x0000000b02027223 */ /* 0x000fc60000010007 */
[----:B------:R-:W-:Y:S01]  /*02e0*/  FMUL.FTZ R10, R3, R8 ;  /* 0x00000008030a7220 */ /* 0x000fe20000410000 */
[----:B------:R-:W-:Y:S01]  /*02f0*/  FMUL.FTZ R7, R2, 0.044714998453855514526 ;  /* 0x3d37271302077820 */ /* 0x000fe20000410000 */
[C---:B------:R-:W-:Y:S01]  /*0300*/  FMUL.FTZ R8, R5.reuse, 0.044714998453855514526 ;  /* 0x3d37271305087820 */ /* 0x040fe20000410000 */
[----:B------:R-:W-:Y:S02]  /*0310*/  FMUL.FTZ R6, R6, 0.79788458347320556641 ;  /* 0x3f4c422a06067820 */ /* 0x000fe40000410000 */
[C---:B------:R-:W-:Y:S01]  /*0320*/  FMUL.FTZ R7, R2.reuse, R7 ;  /* 0x0000000702077220 */ /* 0x040fe20000410000 */
[----:B------:R-:W-:Y:S01]  /*0330*/  FMUL.FTZ R8, R5, R8 ;  /* 0x0000000805087220 */ /* 0x000fe20000410000 */
[----:B------:R-:W-:Y:S02]  /*0340*/  FFMA.FTZ R10, R3, R10, R3 ;  /* 0x0000000a030a7223 */ /* 0x000fe40000010003 */
[----:B------:R-:W-:Y:S01]  /*0350*/  FFMA.FTZ R7, R2, R7, R2 ;  /* 0x0000000702077223 */ /* 0x000fe20000010002 */
[----:B------:R-:W-:Y:S01]  /*0360*/  FFMA.FTZ R8, R5, R8, R5 ;  /* 0x0000000805087223 */ /* 0x000fe20000010005 */
[----:B------:R-:W0:Y:S01]  /*0370*/  MUFU.TANH R6, R6 ;  /* 0x0000000600067308 */ /* 0x000e220000002400 */
[----:B------:R-:W-:Y:S01]  /*0380*/  FMUL.FTZ R10, R10, 0.79788458347320556641 ;  /* 0x3f4c422a0a0a7820 */ /* 0x000fe20000410000 */
[----:B------:R-:W-:Y:S01]  /*0390*/  FMUL.FTZ R9, R7, 0.79788458347320556641 ;  /* 0x3f4c422a07097820 */ /* 0x000fe20000410000 */
[----:B------:R-:W-:-:S05]  /*03a0*/  FMUL.FTZ R8, R8, 0.79788458347320556641 ;  /* 0x3f4c422a08087820 */ /* 0x000fca0000410000 */
[----:B------:R-:W1:Y:S08]  /*03b0*/  MUFU.TANH R10, R10 ;  /* 0x0000000a000a7308 */ /* 0x000e700000002400 */
[----:B------:R-:W2:Y:S08]  /*03c0*/  MUFU.TANH R9, R9 ;  /* 0x0000000900097308 */ /* 0x000eb00000002400 */
[----:B------:R-:W3:Y:S01]  /*03d0*/  MUFU.TANH R8, R8 ;  /* 0x0000000800087308 */ /* 0x000ee20000002400 */
[----:B0-----:R-:W-:-:S04]  /*03e0*/  FADD.FTZ R6, R6, 1 ;  /* 0x3f80000006067421 */ /* 0x001fc80000010000 */
[----:B------:R-:W-:Y:S01]  /*03f0*/  FMUL.FTZ R7, R6, 0.5 ;  /* 0x3f00000006077820 */ /* 0x000fe20000410000 */
[----:B-1----:R-:W-:-:S03]  /*0400*/  FADD.FTZ R6, R10, 1 ;  /* 0x3f8000000a067421 */ /* 0x002fc60000010000 */
[----:B------:R-:W-:Y:S01]  /*0410*/  FMUL.FTZ R7, R4, R7 ;  /* 0x0000000704077220 */ /* 0x000fe20000410000 */
[----:B--2---:R-:W-:Y:S01]  /*0420*/  FADD.FTZ R9, R9, 1 ;  /* 0x3f80000009097421 */ /* 0x004fe20000010000 */
[----:B------:R-:W-:-:S03]  /*0430*/  FMUL.FTZ R6, R6, 0.5 ;  /* 0x3f00000006067820 */ /* 0x000fc60000410000 */
[----:B------:R-:W-:Y:S01]  /*0440*/  FMUL.FTZ R9, R9, 0.5 ;  /* 0x3f00000009097820 */ /* 0x000fe20000410000 */
[----:B---3--:R-:W-:Y:S01]  /*0450*/  FADD.FTZ R4, R8, 1 ;  /* 0x3f80000008047421 */ /* 0x008fe20000010000 */
[----:B------:R-:W-:-:S03]  /*0460*/  FMUL.FTZ R3, R3, R6 ;  /* 0x0000000603037220 */ /* 0x000fc60000410000 */
[----:B------:R-:W-:Y:S01]  /*0470*/  FMUL.FTZ R4, R4, 0.5 ;  /* 0x3f00000004047820 */ /* 0x000fe20000410000 */
[----:B------:R-:W-:Y:S01]  /*0480*/  FMUL.FTZ R9, R2, R9 ;  /* 0x0000000902097220 */ /* 0x000fe20000410000 */
[C---:B------:R-:W-:Y:S02]  /*0490*/  FMUL.FTZ R7, R12.reuse, R7 ;  /* 0x000000070c077220 */ /* 0x040fe40000410000 */
[----:B------:R-:W-:Y:S01]  /*04a0*/  FMUL.FTZ R5, R5, R4 ;  /* 0x0000000405057220 */ /* 0x000fe20000410000 */
[C---:B------:R-:W-:Y:S01]  /*04b0*/  FMUL.FTZ R6, R12.reuse, R3 ;  /* 0x000000030c067220 */ /* 0x040fe20000410000 */
[C---:B------:R-:W-:Y:S01]  /*04c0*/  FMUL.FTZ R9, R12.reuse, R9 ;  /* 0x000000090c097220 */ /* 0x040fe20000410000 */
[----:B------:R-:W0:Y:S01]  /*04d0*/  LDC.64 R2, c[0x0][0x380] ;  /* 0x0000e000ff027b82 */ /* 0x000e220000000a00 */
[----:B------:R-:W-:Y:S01]  /*04e0*/  FMUL.FTZ R5, R12, R5 ;  /* 0x000000050c057220 */ /* 0x000fe20000410000 */
[----:B------:R-:W-:Y:S08]  /*04f0*/  F2I.S8.NTZ R7, R7 ;  /* 0x0000000700077305 */ /* 0x000ff00000202100 */
[----:B------:R-:W1:Y:S08]  /*0500*/  F2I.S8.NTZ R4, R5 ;  /* 0x0000000500047305 */ /* 0x000e700000202100 */
[----:B------:R-:W-:Y:S08]  /*0510*/  F2I.S8.NTZ R6, R6 ;  /* 0x0000000600067305 */ /* 0x000ff00000202100 */
[----:B------:R-:W2:Y:S01]  /*0520*/  F2I.S8.NTZ R9, R9 ;  /* 0x0000000900097305 */ /* 0x000ea20000202100 */
[----:B-1----:R-:W-:Y:S01]  /*0530*/  PRMT R4, R7, 0x3340, R4 ;  /* 0x0000334007047816 */ /* 0x002fe20000000004 */
[----:B0-----:R-:W-:Y:S01]  /*0540*/  IMAD.WIDE.U32 R2, R0, 0x4, R2 ;  /* 0x0000000400027825 */ /* 0x001fe200078e0002 */
[----:B--2---:R-:W-:-:S04]  /*0550*/  PRMT R7, R6, 0x3340, R9 ;  /* 0x0000334006077816 */ /* 0x004fc80000000009 */
[----:B------:R-:W-:-:S05]  /*0560*/  PRMT R7, R4, 0x5410, R7 ;  /* 0x0000541004077816 */ /* 0x000fca0000000007 */
[----:B------:R-:W-:Y:S01]  /*0570*/  STG.E desc[UR4][R2.64], R7 ;  /* 0x0000000702007986 */ /* 0x000fe2000c101904 */
[----:B------:R-:W-:Y:S05]  /*0580*/  EXIT ;  /* 0x000000000000794d */ /* 0x000fea0003800000 */
.L_x_10:
        /* <DEDUP_REMOVED lines=15> */
.L_x_18:


//--------------------- .text._ZN17fastertransformer32add_bias_gelu_COL32_int32I_int8OEPaPKiPKfiiS4_S4_S4_ --------------------------
	.section	.text._ZN17fastertransformer32add_bias_gelu_COL32_int32I_int8OEPaPKiPKfiiS4_S4_S4_,"ax",@progbits
	.align	128
        .global         _ZN17fastertransformer32add_bias_gelu_COL32_int32I_int8OEPaPKiPKfiiS4_S4_S4_
        .type           _ZN17fastertransformer32add_bias_gelu_COL32_int32I_int8OEPaPKiPKfiiS4_S4_S4_,@function
        .size           _ZN17fastertransformer32add_bias_gelu_COL32_int32I_int8OEPaPKiPKfiiS4_S4_S4_,(.L_x_19 - _ZN17fastertransformer32add_bias_gelu_COL32_int32I_int8OEPaPKiPKfiiS4_S4_S4_)
        .other          _ZN17fastertransformer32add_bias_gelu_COL32_int32I_int8OEPaPKiPKfiiS4_S4_S4_,@"STO_CUDA_ENTRY STV_DEFAULT"
_ZN17fastertransformer32add_bias_gelu_COL32_int32I_int8OEPaPKiPKfiiS4_S4_S4_:
.text._ZN17fastertransformer32add_bias_gelu_COL32_int32I_int8OEPaPKiPKfiiS4_S4_S4_:
[----:B------:R-:W-:Y:S01]  /*0000*/  LDC R1, c[0x0][0x37c] ;  /* 0x0000df00ff017b82 */ /* 0x000fe20000000800 */
[----:B------:R-:W0:Y:S01]  /*0010*/  S2R R11, SR_TID.X ;  /* 0x00000000000b7919 */ /* 0x000e220000002100 */
[----:B------:R-:W1:Y:S06]  /*0020*/  LDCU UR6, c[0x0][0x398] ;  /* 0x00007300ff0677ac */ /* 0x000e6c0008000800 */
[----:B------:R-:W2:Y:S01]  /*0030*/  LDC.64 R4, c[0x0][0x388] ;  /* 0x0000e200ff047b82 */ /* 0x000ea20000000a00 */
[----:B------:R-:W3:Y:S01]  /*0040*/  S2R R7, SR_CTAID.X ;  /* 0x0000000000077919 */ /* 0x000ee20000002500 */
[----:B------:R-:W4:Y:S06]  /*0050*/  LDCU.64 UR4, c[0x0][0x358] ;  /* 0x00006b00ff0477ac */ /* 0x000f2c0008000a00 */
[----:B------:R-:W5:Y:S08]  /*0060*/  LDC.64 R8, c[0x0][0x3a0] ;  /* 0x0000e800ff087b82 */ /* 0x000f700000000a00 */
[----:B------:R-:W4:Y:S01]  /*0070*/  LDC.64 R14, c[0x0][0x390] ;  /* 0x0000e400ff0e7b82 */ /* 0x000f220000000a00 */
[C---:B0-----:R-:W-:Y:S01]  /*0080*/  SHF.L.U32 R0, R11.reuse, 0x2, RZ ;  /* 0x000000020b007819 */ /* 0x041fe200000006ff */
[----:B-----5:R-:W-:-:S03]  /*0090*/  IMAD.WIDE.U32 R8, R11, 0x10, R8 ;  /* 0x000000100b087825 */ /* 0x020fc600078e0008 */
[C---:B------:R-:W-:Y:S02]  /*00a0*/  LOP3.LUT R2, R0.reuse, 0x1c, RZ, 0xc0, !PT ;  /* 0x0000001c00027812 */ /* 0x040fe400078ec0ff */
[----:B------:R-:W-:Y:S02]  /*00b0*/  LOP3.LUT R0, R0, 0xfe0, RZ, 0xc0, !PT ;  /* 0x00000fe000007812 */ /* 0x000fe400078ec0ff */
[----:B---3--:R-:W-:Y:S02]  /*00c0*/  LEA R7, R7, R2, 0x5 ;  /* 0x0000000207077211 */ /* 0x008fe400078e28ff */
[----:B------:R-:W0:Y:S03]  /*00d0*/  LDC.64 R2, c[0x0][0x3a8] ;  /* 0x0000ea00ff027b82 */ /* 0x000e260000000a00 */
[----:B-1----:R-:W-:-:S05]  /*00e0*/  IMAD R0, R0, UR6, R7 ;  /* 0x0000000600007c24 */ /* 0x002fca000f8e0207 */
[----:B------:R-:W-:-:S05]  /*00f0*/  SHF.R.U32.HI R0, RZ, 0x2, R0 ;  /* 0x00000002ff007819 */ /* 0x000fca0000011600 */
[----:B--2---:R-:W-:-:S06]  /*0100*/  IMAD.WIDE.U32 R4, R0, 0x10, R4 ;  /* 0x0000001000047825 */ /* 0x004fcc00078e0004 */
[----:B----4-:R-:W2:Y:S01]  /*0110*/  LDG.E.128.CONSTANT R4, desc[UR4][R4.64] ;  /* 0x0000000404047981 */ /* 0x010ea2000c1e9d00 */
[----:B------:R-:W-:-:S03]  /*0120*/  IMAD.WIDE.U32 R14, R11, 0x10, R14 ;  /* 0x000000100b0e7825 */ /* 0x000fc600078e000e */
[----:B------:R-:W3:Y:S04]  /*0130*/  LDG.E.128.CONSTANT R8, desc[UR4][R8.64] ;  /* 0x0000000408087981 */ /* 0x000ee8000c1e9d00 */
[----:B0-----:R-:W4:Y:S04]  /*0140*/  LDG.E.CONSTANT R2, desc[UR4][R2.64] ;  /* 0x0000000402027981 */ /* 0x001f28000c1e9900 */
[----:B------:R-:W4:Y:S01]  /*0150*/  LDG.E.128.CONSTANT R12, desc[UR4][R14.64] ;  /* 0x000000040e0c7981 */ /* 0x000f22000c1e9d00 */
[----:B------:R-:W0:Y:S03]  /*0160*/  LDC.64 R16, c[0x0][0x3b0] ;  /* 0x0000ec00ff107b82 */ /* 0x000e260000000a00 */
[----:B0-----:R-:W5:Y:S01]  /*0170*/  LDG.E.CONSTANT R16, desc[UR4][R16.64] ;  /* 0x0000000410107981 */ /* 0x001f62000c1e9900 */
[----:B--2---:R-:W-:-:S02]  /*0180*/  I2FP.F32.S32 R18, R5 ;  /* 0x0000000500127245 */ /* 0x004fc40000201400 */
[----:B------:R-:W-:-:S03]  /*0190*/  I2FP.F32.S32 R19, R4 ;  /* 0x0000000400137245 */ /* 0x000fc60000201400 */
[----:B---3--:R-:W-:Y:S01]  /*01a0*/  FMUL.FTZ R18, R9, R18 ;  /* 0x0000001209127220 */ /* 0x008fe20000410000 */
[----:B------:R-:W-:Y:S01]  /*01b0*/  I2FP.F32.S32 R9, R6 ;  /* 0x0000000600097245 */ /* 0x000fe20000201400 */
[----:B------:R-:W-:Y:S01]  /*01c0*/  FMUL.FTZ R19, R8, R19 ;  /* 0x0000001308137220 */ /* 0x000fe20000410000 */
[----:B------:R-:W-:-:S03]  /*01d0*/  I2FP.F32.S32 R6, R7 ;  /* 0x0000000700067245 */ /* 0x000fc60000201400 */
[----:B------:R-:W-:Y:S01]  /*01e0*/  FMUL.FTZ R9, R10, R9 ;  /* 0x000000090a097220 */ /* 0x000fe20000410000 */
[C---:B----4-:R-:W-:Y:S01]  /*01f0*/  FFMA.FTZ R13, R2.reuse, R18, R13 ;  /* 0x00000012020d7223 */ /* 0x050fe2000001000d */
[----:B------:R-:W-:Y:S01]  /*0200*/  FMUL.FTZ R6, R11, R6 ;  /* 0x000000060b067220 */ /* 0x000fe20000410000 */
[C---:B------:R-:W-:Y:S01]  /*0210*/  FFMA.FTZ R12, R2.reuse, R19, R12 ;  /* 0x00000013020c7223 */ /* 0x040fe2000001000c */
[C---:B------:R-:W-:Y:S01]  /*0220*/  FFMA.FTZ R14, R2.reuse, R9, R14 ;  /* 0x00000009020e7223 */ /* 0x040fe2000001000e */
[C---:B------:R-:W-:Y:S01]  /*0230*/  FMUL.FTZ R4, R13.reuse, 0.044714998453855514526 ;  /* 0x3d3727130d047820 */ /* 0x040fe20000410000 */
[----:B------:R-:W-:Y:S01]  /*0240*/  FFMA.FTZ R15, R2, R6, R15 ;  /* 0x00000006020f7223 */ /* 0x000fe2000001000f */
[----:B------:R-:W-:Y:S01]  /*0250*/  FMUL.FTZ R5, R12, 0.044714998453855514526 ;  /* 0x3d3727130c057820 */ /* 0x000fe20000410000 */
[----:B------:R-:W-:Y:S01]  /*0260*/  FMUL.FTZ R3, R14, 0.044714998453855514526 ;  /* 0x3d3727130e037820 */ /* 0x000fe20000410000 */
[----:B------:R-:W-:Y:S01]  /*0270*/  FMUL.FTZ R4, R13, R4 ;  /* 0x000000040d047220 */ /* 0x000fe20000410000 */
[----:B------:R-:W-:Y:S01]  /*0280*/  FMUL.FTZ R2, R15, 0.044714998453855514526 ;  /* 0x3d3727130f027820 */ /* 0x000fe20000410000 */
[----:B------:R-:W-:Y:S01]  /*0290*/  FMUL.FTZ R5, R12, R5 ;  /* 0x000000050c057220 */ /* 0x000fe20000410000 */
[----:B------:R-:W-:Y:S01]  /*02a0*/  FMUL.FTZ R3, R14, R3 ;  /* 0x000000030e037220 */ /* 0x000fe20000410000 */
[----:B------:R-:W-:Y:S01]  /*02b0*/  FFMA.FTZ R4, R13, R4, R13 ;  /* 0x000000040d047223 */ /* 0x000fe2000001000d */
[C---:B------:R-:W-:Y:S01]  /*02c0*/  FMUL.FTZ R2, R15.reuse, R2 ;  /* 0x000000020f027220 */ /* 0x040fe20000410000 */
[----:B------:R-:W-:Y:S01]  /*02d0*/  FFMA.FTZ R5, R12, R5, R12 ;  /* 0x000000050c057223 */ /* 0x000fe2000001000c */
[----:B------:R-:W-:Y:S01]  /*02e0*/  FFMA.FTZ R3, R14, R3, R14 ;  /* 0x000000030e037223 */ /* 0x000fe2000001000e */
[----:B------:R-:W-:Y:S01]  /*02f0*/  FMUL.FTZ R4, R4, 0.79788458347320556641 ;  /* 0x3f4c422a04047820 */ /* 0x000fe20000410000 */
[----:B------:R-:W-:Y:S01]  /*0300*/  FFMA.FTZ R2, R15, R2, R15 ;  /* 0x000000020f027223 */ /* 0x000fe2000001000f */
[----:B------:R-:W-:Y:S01]  /*0310*/  FMUL.FTZ R5, R5, 0.79788458347320556641 ;  /* 0x3f4c422a05057820 */ /* 0x000fe20000410000 */
[----:B------:R-:W-:-:S02]  /*0320*/  FMUL.FTZ R3, R3, 0.79788458347320556641 ;  /* 0x3f4c422a03037820 */ /* 0x000fc40000410000 */
[----:B------:R-:W-:Y:S01]  /*0330*/  FMUL.FTZ R6, R2, 0.79788458347320556641 ;  /* 0x3f4c422a02067820 */ /* 0x000fe20000410000 */
[----:B------:R-:W0:Y:S08]  /*0340*/  MUFU.TANH R4, R4 ;  /* 0x0000000400047308 */ /* 0x000e300000002400 */
[----:B------:R-:W1:Y:S08]  /*0350*/  MUFU.TANH R5, R5 ;  /* 0x0000000500057308 */ /* 0x000e700000002400 */
[----:B------:R-:W2:Y:S01]  /*0360*/  MUFU.TANH R3, R3 ;  /* 0x0000000300037308 */ /* 0x000ea20000002400 */
[----:B0-----:R-:W-:-:S04]  /*0370*/  FADD.FTZ R2, R4, 1 ;  /* 0x3f80000004027421 */ /* 0x001fc80000010000 */
[----:B------:R-:W-:-:S03]  /*0380*/  FMUL.FTZ R2, R2, 0.5 ;  /* 0x3f00000002027820 */ /* 0x000fc60000410000 */
[----:B------:R-:W0:Y:S01]  /*0390*/  MUFU.TANH R6, R6 ;  /* 0x0000000600067308 */ /* 0x000e220000002400 */
[----:B-1----:R-:W-:Y:S01]  /*03a0*/  FADD.FTZ R5, R5, 1 ;  /* 0x3f80000005057421 */ /* 0x002fe20000010000 */
[----:B------:R-:W-:-:S03]  /*03b0*/  FMUL.FTZ R13, R13, R2 ;  /* 0x000000020d0d7220 */ /* 0x000fc60000410000 */
[----:B------:R-:W-:Y:S01]  /*03c0*/  FMUL.FTZ R5, R5, 0.5 ;  /* 0x3f00000005057820 */ /* 0x000fe20000410000 */
[----:B-----5:R-:W-:Y:S01]  /*03d0*/  FMUL.FTZ R13, R16, R13 ;  /* 0x0000000d100d7220 */ /* 0x020fe20000410000 */
[----:B--2---:R-:W-:Y:S02]  /*03e0*/  FADD.FTZ R4, R3, 1 ;  /* 0x3f80000003047421 */ /* 0x004fe40000010000 */
[----:B------:R-:W-:Y:S02]  /*03f0*/  FMUL.FTZ R5, R12, R5 ;  /* 0x000000050c057220 */ /* 0x000fe40000410000 */
[----:B------:R-:W-:Y:S02]  /*0400*/  FMUL.FTZ R3, R4, 0.5 ;  /* 0x3f00000004037820 */ /* 0x000fe40000410000 */
[----:B------:R-:W-:Y:S01]  /*0410*/  FMUL.FTZ R5, R16, R5 ;  /* 0x0000000510057220 */ /* 0x000fe20000410000 */
[----:B------:R-:W-:Y:S01]  /*0420*/  F2I.S8.NTZ R4, R13 ;  /* 0x0000000d00047305 */ /* 0x000fe20000202100 */
[----:B0-----:R-:W-:Y:S01]  /*0430*/  FADD.FTZ R6, R6, 1 ;  /* 0x3f80000006067421 */ /* 0x001fe20000010000 */
[----:B------:R-:W-:-:S03]  /*0440*/  FMUL.FTZ R3, R14, R3 ;  /* 0x000000030e037220 */ /* 0x000fc60000410000 */
[----:B------:R-:W-:Y:S01]  /*0450*/  FMUL.FTZ R2, R6, 0.5 ;  /* 0x3f00000006027820 */ /* 0x000fe20000410000 */
[C---:B------:R-:W-:Y:S02]  /*0460*/  FMUL.FTZ R6, R16.reuse, R3 ;  /* 0x0000000310067220 */ /* 0x040fe40000410000 */
[----:B------:R-:W0:Y:S01]  /*0470*/  F2I.S8.NTZ R5, R5 ;  /* 0x0000000500057305 */ /* 0x000e220000202100 */
[----:B------:R-:W-:Y:S02]  /*0480*/  FMUL.FTZ R15, R15, R2 ;  /* 0x000000020f0f7220 */ /* 0x000fe40000410000 */
[----:B------:R-:W1:Y:S02]  /*0490*/  LDC.64 R2, c[0x0][0x380] ;  /* 0x0000e000ff027b82 */ /* 0x000e640000000a00 */
[----:B------:R-:W-:-:S03]  /*04a0*/  FMUL.FTZ R15, R16, R15 ;  /* 0x0000000f100f7220 */ /* 0x000fc60000410000 */
[----:B------:R-:W-:Y:S01]  /*04b0*/  F2I.S8.NTZ R6, R6 ;  /* 0x0000000600067305 */ /* 0x000fe20000202100 */
[----:B0-----:R-:W-:-:S07]  /*04c0*/  PRMT R4, R5, 0x3340, R4 ;  /* 0x0000334005047816 */ /* 0x001fce0000000004 */
[----:B------:R-:W0:Y:S01]  /*04d0*/  F2I.S8.NTZ R15, R15 ;  /* 0x0000000f000f7305 */ /* 0x000e220000202100 */
[----:B-1----:R-:W-:Y:S01]  /*04e0*/  IMAD.WIDE.U32 R2, R0, 0x4, R2 ;  /* 0x0000000400027825 */ /* 0x002fe200078e0002 */
[----:B0-----:R-:W-:-:S04]  /*04f0*/  PRMT R5, R6, 0x3340, R15 ;  /* 0x0000334006057816 */ /* 0x001fc8000000000f */
[----:B------:R-:W-:-:S05]  /*0500*/  PRMT R5, R4, 0x5410, R5 ;  /* 0x0000541004057816 */ /* 0x000fca0000000005 */
[----:B------:R-:W-:Y:S01]  /*0510*/  STG.E desc[UR4][R2.64], R5 ;  /* 0x0000000502007986 */ /* 0x000fe2000c101904 */
[----:B------:R-:W-:Y:S05]  /*0520*/  EXIT ;  /* 0x000000000000794d */ /* 0x000fea0003800000 */
.L_x_11:
        /* <DEDUP_REMOVED lines=13> */
.L_x_19:


//--------------------- .nv.shared.reserved.0     --------------------------
	.section	.nv.shared.reserved.0,"aw",@nobits
	.weak		__nv_reservedSMEM_offset_0_alias
	.size		__nv_reservedSMEM_offset_0_alias, 0, 64
	.other		__nv_reservedSMEM_offset_0_alias,@"STO_CUDA_RESERVED_SHARED STV_DEFAULT"
__nv_reservedSMEM_offset_0_alias:
	.zero		0
	.zero		64


//--------------------- .nv.constant0._ZN17fastertransformer24add_bias_gelu_ROW_int8IOI6__halfEEvPaPKaPKT_iiPKfS9_ --------------------------
	.section	.nv.constant0._ZN17fastertransformer24add_bias_gelu_ROW_int8IOI6__halfEEvPaPKaPKT_iiPKfS9_,"a",@progbits
	.sectionflags	@""
	.align	4
.nv.constant0._ZN17fastertransformer24add_bias_gelu_ROW_int8IOI6__halfEEvPaPKaPKT_iiPKfS9_:
	.zero		944


//--------------------- .nv.constant0._ZN17fastertransformer24add_bias_gelu_ROW_int8IOIfEEvPaPKaPKT_iiPKfS8_ --------------------------
	.section	.nv.constant0._ZN17fastertransformer24add_bias_gelu_ROW_int8IOIfEEvPaPKaPKT_iiPKfS8_,"a",@progbits
	.sectionflags	@""
	.align	4
.nv.constant0._ZN17fastertransformer24add_bias_gelu_ROW_int8IOIfEEvPaPKaPKT_iiPKfS8_:
	.zero		944


//--------------------- .nv.constant0._ZN17fastertransformer26add_bias_gelu_COL32_int8IOIfEEvPaPKT_iiPKfS6_ --------------------------
	.section	.nv.constant0._ZN17fastertransformer26add_bias_gelu_COL32_int8IOIfEEvPaPKT_iiPKfS6_,"a",@progbits
	.sectionflags	@""
	.align	4
.nv.constant0._ZN17fastertransformer26add_bias_gelu_COL32_int8IOIfEEvPaPKT_iiPKfS6_:
	.zero		936


//--------------------- .nv.constant0._ZN17fastertransformer26add_bias_gelu_COL32_int8IOI6__halfEEvPaPKaPKT_iiPKfS9_ --------------------------
	.section	.nv.constant0._ZN17fastertransformer26add_bias_gelu_COL32_int8IOI6__halfEEvPaPKaPKT_iiPKfS9_,"a",@progbits
	.sectionflags	@""
	.align	4
.nv.constant0._ZN17fastertransformer26add_bias_gelu_COL32_int8IOI6__halfEEvPaPKaPKT_iiPKfS9_:
	.zero		944


//--------------------- .nv.constant0._ZN17fastertransformer26add_bias_gelu_COL32_int8IOIfEEvPaPKaPKT_iiPKfS8_ --------------------------
	.section	.nv.constant0._ZN17fastertransformer26add_bias_gelu_COL32_int8IOIfEEvPaPKaPKT_iiPKfS8_,"a",@progbits
	.sectionflags	@""
	.align	4
.nv.constant0._ZN17fastertransformer26add_bias_gelu_COL32_int8IOIfEEvPaPKaPKT_iiPKfS8_:
	.zero		944


//--------------------- .nv.constant0._ZN17fastertransformer26add_bias_gelu_COL32_int8IOI6__halfEEvPaPKT_iiPKfS7_ --------------------------
	.section	.nv.constant0._ZN17fastertransformer26add_bias_gelu_COL32_int8IOI6__halfEEvPaPKT_iiPKfS7_,"a",@progbits
	.sectionflags	@""
	.align	4
.nv.constant0._ZN17fastertransformer26add_bias_gelu_COL32_int8IOI6__halfEEvPaPKT_iiPKfS7_:
	.zero		936


//--------------------- .nv.constant0._ZN17fastertransformer32add_bias_gelu_COL32_int32I_int8OEP5char4PK4int4PK7__half2iiPK6float4PKfSC_ --------------------------
	.section	.nv.constant0._ZN17fastertransformer32add_bias_gelu_COL32_int32I_int8OEP5char4PK4int4PK7__half2iiPK6float4PKfSC_,"a",@progbits
	.sectionflags	@""
	.align	4
.nv.constant0._ZN17fastertransformer32add_bias_gelu_COL32_int32I_int8OEP5char4PK4int4PK7__half2iiPK6float4PKfSC_:
	.zero		952


//--------------------- .nv.constant0._ZN17fastertransformer32add_bias_gelu_COL32_int32I_int8OEPaPKiPKfiiS4_S4_S4_ --------------------------
	.section	.nv.constant0._ZN17fastertransformer32add_bias_gelu_COL32_int32I_int8OEPaPKiPKfiiS4_S4_S4_,"a",@progbits
	.sectionflags	@""
	.align	4
.nv.constant0._ZN17fastertransformer32add_bias_gelu_COL32_int32I_int8OEPaPKiPKfiiS4_S4_S4_:
	.zero		952


//--------------------- SYMBOLS --------------------------

	.type		.nv.reservedSmem.offset0,@object
	.size		.nv.reservedSmem.offset0,0x4
